//
// Generated by NVIDIA NVVM Compiler
//
// Compiler Build ID: CL-36424714
// Cuda compilation tools, release 13.0, V13.0.88
// Based on NVVM 20.0.0
//

.version 9.0
.target sm_100
.address_size 64

	// .globl	_Z11convolutionPhPiS_iiii

.visible .entry _Z11convolutionPhPiS_iiii(
	.param .u64 .ptr .align 1 _Z11convolutionPhPiS_iiii_param_0,
	.param .u64 .ptr .align 1 _Z11convolutionPhPiS_iiii_param_1,
	.param .u64 .ptr .align 1 _Z11convolutionPhPiS_iiii_param_2,
	.param .u32 _Z11convolutionPhPiS_iiii_param_3,
	.param .u32 _Z11convolutionPhPiS_iiii_param_4,
	.param .u32 _Z11convolutionPhPiS_iiii_param_5,
	.param .u32 _Z11convolutionPhPiS_iiii_param_6
)
{
	.reg .pred 	%p<106>;
	.reg .b16 	%rs<5>;
	.reg .b32 	%r<219>;
	.reg .b64 	%rd<70>;

	ld.param.u64 	%rd6, [_Z11convolutionPhPiS_iiii_param_0];
	ld.param.u64 	%rd7, [_Z11convolutionPhPiS_iiii_param_1];
	ld.param.u64 	%rd8, [_Z11convolutionPhPiS_iiii_param_2];
	ld.param.u32 	%r88, [_Z11convolutionPhPiS_iiii_param_3];
	ld.param.u32 	%r89, [_Z11convolutionPhPiS_iiii_param_4];
	ld.param.u32 	%r90, [_Z11convolutionPhPiS_iiii_param_5];
	ld.param.u32 	%r92, [_Z11convolutionPhPiS_iiii_param_6];
	cvta.to.global.u64 	%rd1, %rd7;
	cvta.to.global.u64 	%rd2, %rd6;
	cvta.to.global.u64 	%rd3, %rd8;
	mov.u32 	%r93, %ctaid.x;
	mov.u32 	%r94, %ntid.x;
	mov.u32 	%r95, %tid.x;
	mad.lo.s32 	%r1, %r93, %r94, %r95;
	mov.u32 	%r96, %ctaid.y;
	mov.u32 	%r97, %ntid.y;
	mov.u32 	%r98, %tid.y;
	mad.lo.s32 	%r99, %r96, %r97, %r98;
	shr.u32 	%r100, %r89, 31;
	add.s32 	%r101, %r89, %r100;
	shr.s32 	%r102, %r101, 1;
	neg.s32 	%r3, %r102;
	sub.s32 	%r4, %r1, %r102;
	setp.ge.s32 	%p2, %r1, %r90;
	setp.ge.s32 	%p3, %r99, %r92;
	or.pred  	%p4, %p2, %p3;
	setp.lt.s32 	%p5, %r88, 1;
	or.pred  	%p6, %p4, %p5;
	@%p6 bra 	$L__BB0_57;
	setp.lt.s32 	%p7, %r89, 1;
	mad.lo.s32 	%r103, %r90, %r99, %r1;
	mul.lo.s32 	%r5, %r103, %r88;
	@%p7 bra 	$L__BB0_46;
	and.b32  	%r6, %r89, 7;
	add.s32 	%r7, %r6, -1;
	and.b32  	%r8, %r89, 3;
	and.b32  	%r9, %r89, 2147483640;
	and.b32  	%r10, %r89, 1;
	add.s32 	%r11, %r3, %r99;
	mov.b32 	%r186, 0;
$L__BB0_3:
	mov.b32 	%r187, 0;
	mov.u32 	%r191, %r187;
$L__BB0_4:
	setp.lt.u32 	%p16, %r89, 8;
	add.s32 	%r115, %r11, %r187;
	setp.gt.s32 	%p17, %r115, -1;
	setp.lt.s32 	%p18, %r115, %r92;
	and.pred  	%p1, %p17, %p18;
	mul.lo.s32 	%r15, %r115, %r90;
	mul.lo.s32 	%r16, %r187, %r89;
	mov.b32 	%r207, 0;
	@%p16 bra 	$L__BB0_23;
	mov.b32 	%r189, 0;
	cvt.u64.u32 	%rd21, %r16;
$L__BB0_6:
	.pragma "nounroll";
	add.s32 	%r19, %r4, %r189;
	setp.gt.s32 	%p19, %r19, -1;
	setp.lt.s32 	%p20, %r19, %r90;
	and.pred  	%p21, %p19, %p20;
	and.pred  	%p23, %p1, %p21;
	not.pred 	%p24, %p23;
	@%p24 bra 	$L__BB0_8;
	add.s32 	%r117, %r19, %r15;
	mad.lo.s32 	%r118, %r117, %r88, %r186;
	cvt.s64.s32 	%rd17, %r118;
	add.s64 	%rd18, %rd2, %rd17;
	ld.global.u8 	%r119, [%rd18];
	add.s32 	%r120, %r189, %r16;
	mul.wide.u32 	%rd19, %r120, 4;
	add.s64 	%rd20, %rd1, %rd19;
	ld.global.u32 	%r121, [%rd20];
	mad.lo.s32 	%r191, %r121, %r119, %r191;
$L__BB0_8:
	add.s32 	%r22, %r19, 1;
	setp.gt.s32 	%p25, %r22, -1;
	setp.lt.s32 	%p26, %r22, %r90;
	and.pred  	%p27, %p25, %p26;
	and.pred  	%p28, %p1, %p27;
	cvt.u64.u32 	%rd22, %r189;
	add.s64 	%rd23, %rd22, %rd21;
	shl.b64 	%rd24, %rd23, 2;
	add.s64 	%rd4, %rd1, %rd24;
	not.pred 	%p29, %p28;
	@%p29 bra 	$L__BB0_10;
	add.s32 	%r122, %r22, %r15;
	mad.lo.s32 	%r123, %r122, %r88, %r186;
	cvt.s64.s32 	%rd25, %r123;
	add.s64 	%rd26, %rd2, %rd25;
	ld.global.u8 	%r124, [%rd26];
	ld.global.u32 	%r125, [%rd4+4];
	mad.lo.s32 	%r191, %r125, %r124, %r191;
$L__BB0_10:
	add.s32 	%r25, %r19, 2;
	setp.gt.s32 	%p30, %r25, -1;
	setp.lt.s32 	%p31, %r25, %r90;
	and.pred  	%p32, %p30, %p31;
	and.pred  	%p33, %p1, %p32;
	not.pred 	%p34, %p33;
	@%p34 bra 	$L__BB0_12;
	add.s32 	%r126, %r25, %r15;
	mad.lo.s32 	%r127, %r126, %r88, %r186;
	cvt.s64.s32 	%rd27, %r127;
	add.s64 	%rd28, %rd2, %rd27;
	ld.global.u8 	%r128, [%rd28];
	ld.global.u32 	%r129, [%rd4+8];
	mad.lo.s32 	%r191, %r129, %r128, %r191;
$L__BB0_12:
	add.s32 	%r28, %r19, 3;
	setp.gt.s32 	%p35, %r28, -1;
	setp.lt.s32 	%p36, %r28, %r90;
	and.pred  	%p37, %p35, %p36;
	and.pred  	%p38, %p1, %p37;
	not.pred 	%p39, %p38;
	@%p39 bra 	$L__BB0_14;
	add.s32 	%r130, %r28, %r15;
	mad.lo.s32 	%r131, %r130, %r88, %r186;
	cvt.s64.s32 	%rd29, %r131;
	add.s64 	%rd30, %rd2, %rd29;
	ld.global.u8 	%r132, [%rd30];
	ld.global.u32 	%r133, [%rd4+12];
	mad.lo.s32 	%r191, %r133, %r132, %r191;
$L__BB0_14:
	add.s32 	%r31, %r19, 4;
	setp.gt.s32 	%p40, %r31, -1;
	setp.lt.s32 	%p41, %r31, %r90;
	and.pred  	%p42, %p40, %p41;
	and.pred  	%p43, %p1, %p42;
	not.pred 	%p44, %p43;
	@%p44 bra 	$L__BB0_16;
	add.s32 	%r134, %r31, %r15;
	mad.lo.s32 	%r135, %r134, %r88, %r186;
	cvt.s64.s32 	%rd31, %r135;
	add.s64 	%rd32, %rd2, %rd31;
	ld.global.u8 	%r136, [%rd32];
	ld.global.u32 	%r137, [%rd4+16];
	mad.lo.s32 	%r191, %r137, %r136, %r191;
$L__BB0_16:
	add.s32 	%r34, %r19, 5;
	setp.gt.s32 	%p45, %r34, -1;
	setp.lt.s32 	%p46, %r34, %r90;
	and.pred  	%p47, %p45, %p46;
	and.pred  	%p48, %p1, %p47;
	not.pred 	%p49, %p48;
	@%p49 bra 	$L__BB0_18;
	add.s32 	%r138, %r34, %r15;
	mad.lo.s32 	%r139, %r138, %r88, %r186;
	cvt.s64.s32 	%rd33, %r139;
	add.s64 	%rd34, %rd2, %rd33;
	ld.global.u8 	%r140, [%rd34];
	ld.global.u32 	%r141, [%rd4+20];
	mad.lo.s32 	%r191, %r141, %r140, %r191;
$L__BB0_18:
	add.s32 	%r37, %r19, 6;
	setp.gt.s32 	%p50, %r37, -1;
	setp.lt.s32 	%p51, %r37, %r90;
	and.pred  	%p52, %p50, %p51;
	and.pred  	%p53, %p1, %p52;
	not.pred 	%p54, %p53;
	@%p54 bra 	$L__BB0_20;
	add.s32 	%r142, %r37, %r15;
	mad.lo.s32 	%r143, %r142, %r88, %r186;
	cvt.s64.s32 	%rd35, %r143;
	add.s64 	%rd36, %rd2, %rd35;
	ld.global.u8 	%r144, [%rd36];
	ld.global.u32 	%r145, [%rd4+24];
	mad.lo.s32 	%r191, %r145, %r144, %r191;
$L__BB0_20:
	add.s32 	%r40, %r19, 7;
	setp.gt.s32 	%p55, %r40, -1;
	setp.lt.s32 	%p56, %r40, %r90;
	and.pred  	%p57, %p55, %p56;
	and.pred  	%p58, %p1, %p57;
	not.pred 	%p59, %p58;
	@%p59 bra 	$L__BB0_22;
	add.s32 	%r146, %r40, %r15;
	mad.lo.s32 	%r147, %r146, %r88, %r186;
	cvt.s64.s32 	%rd37, %r147;
	add.s64 	%rd38, %rd2, %rd37;
	ld.global.u8 	%r148, [%rd38];
	ld.global.u32 	%r149, [%rd4+28];
	mad.lo.s32 	%r191, %r149, %r148, %r191;
$L__BB0_22:
	add.s32 	%r189, %r189, 8;
	setp.ne.s32 	%p60, %r189, %r9;
	mov.u32 	%r207, %r9;
	@%p60 bra 	$L__BB0_6;
$L__BB0_23:
	setp.eq.s32 	%p61, %r6, 0;
	@%p61 bra 	$L__BB0_44;
	setp.lt.u32 	%p62, %r7, 3;
	@%p62 bra 	$L__BB0_34;
	add.s32 	%r47, %r4, %r207;
	setp.gt.s32 	%p63, %r47, -1;
	setp.lt.s32 	%p64, %r47, %r90;
	and.pred  	%p65, %p63, %p64;
	and.pred  	%p67, %p1, %p65;
	not.pred 	%p68, %p67;
	@%p68 bra 	$L__BB0_27;
	add.s32 	%r151, %r47, %r15;
	mad.lo.s32 	%r152, %r151, %r88, %r186;
	cvt.s64.s32 	%rd39, %r152;
	add.s64 	%rd40, %rd2, %rd39;
	ld.global.u8 	%r153, [%rd40];
	add.s32 	%r154, %r207, %r16;
	mul.wide.u32 	%rd41, %r154, 4;
	add.s64 	%rd42, %rd1, %rd41;
	ld.global.u32 	%r155, [%rd42];
	mad.lo.s32 	%r191, %r155, %r153, %r191;
$L__BB0_27:
	add.s32 	%r50, %r47, 1;
	setp.gt.s32 	%p69, %r50, -1;
	setp.lt.s32 	%p70, %r50, %r90;
	and.pred  	%p71, %p69, %p70;
	and.pred  	%p72, %p1, %p71;
	cvt.u64.u32 	%rd43, %r16;
	cvt.u64.u32 	%rd44, %r207;
	add.s64 	%rd45, %rd44, %rd43;
	shl.b64 	%rd46, %rd45, 2;
	add.s64 	%rd5, %rd1, %rd46;
	not.pred 	%p73, %p72;
	@%p73 bra 	$L__BB0_29;
	add.s32 	%r156, %r50, %r15;
	mad.lo.s32 	%r157, %r156, %r88, %r186;
	cvt.s64.s32 	%rd47, %r157;
	add.s64 	%rd48, %rd2, %rd47;
	ld.global.u8 	%r158, [%rd48];
	ld.global.u32 	%r159, [%rd5+4];
	mad.lo.s32 	%r191, %r159, %r158, %r191;
$L__BB0_29:
	add.s32 	%r53, %r47, 2;
	setp.gt.s32 	%p74, %r53, -1;
	setp.lt.s32 	%p75, %r53, %r90;
	and.pred  	%p76, %p74, %p75;
	and.pred  	%p77, %p1, %p76;
	not.pred 	%p78, %p77;
	@%p78 bra 	$L__BB0_31;
	add.s32 	%r160, %r53, %r15;
	mad.lo.s32 	%r161, %r160, %r88, %r186;
	cvt.s64.s32 	%rd49, %r161;
	add.s64 	%rd50, %rd2, %rd49;
	ld.global.u8 	%r162, [%rd50];
	ld.global.u32 	%r163, [%rd5+8];
	mad.lo.s32 	%r191, %r163, %r162, %r191;
$L__BB0_31:
	add.s32 	%r56, %r47, 3;
	setp.gt.s32 	%p79, %r56, -1;
	setp.lt.s32 	%p80, %r56, %r90;
	and.pred  	%p81, %p79, %p80;
	and.pred  	%p82, %p1, %p81;
	not.pred 	%p83, %p82;
	@%p83 bra 	$L__BB0_33;
	add.s32 	%r164, %r56, %r15;
	mad.lo.s32 	%r165, %r164, %r88, %r186;
	cvt.s64.s32 	%rd51, %r165;
	add.s64 	%rd52, %rd2, %rd51;
	ld.global.u8 	%r166, [%rd52];
	ld.global.u32 	%r167, [%rd5+12];
	mad.lo.s32 	%r191, %r167, %r166, %r191;
$L__BB0_33:
	add.s32 	%r207, %r207, 4;
$L__BB0_34:
	setp.eq.s32 	%p84, %r8, 0;
	@%p84 bra 	$L__BB0_44;
	setp.eq.s32 	%p85, %r8, 1;
	@%p85 bra 	$L__BB0_41;
	add.s32 	%r63, %r4, %r207;
	setp.gt.s32 	%p86, %r63, -1;
	setp.lt.s32 	%p87, %r63, %r90;
	and.pred  	%p88, %p86, %p87;
	and.pred  	%p90, %p1, %p88;
	not.pred 	%p91, %p90;
	@%p91 bra 	$L__BB0_38;
	add.s32 	%r169, %r63, %r15;
	mad.lo.s32 	%r170, %r169, %r88, %r186;
	cvt.s64.s32 	%rd53, %r170;
	add.s64 	%rd54, %rd2, %rd53;
	ld.global.u8 	%r171, [%rd54];
	add.s32 	%r172, %r207, %r16;
	mul.wide.u32 	%rd55, %r172, 4;
	add.s64 	%rd56, %rd1, %rd55;
	ld.global.u32 	%r173, [%rd56];
	mad.lo.s32 	%r191, %r173, %r171, %r191;
$L__BB0_38:
	add.s32 	%r66, %r63, 1;
	setp.gt.s32 	%p92, %r66, -1;
	setp.lt.s32 	%p93, %r66, %r90;
	and.pred  	%p94, %p92, %p93;
	and.pred  	%p95, %p1, %p94;
	not.pred 	%p96, %p95;
	@%p96 bra 	$L__BB0_40;
	add.s32 	%r174, %r66, %r15;
	mad.lo.s32 	%r175, %r174, %r88, %r186;
	cvt.s64.s32 	%rd57, %r175;
	add.s64 	%rd58, %rd2, %rd57;
	ld.global.u8 	%r176, [%rd58];
	cvt.u64.u32 	%rd59, %r16;
	cvt.u64.u32 	%rd60, %r207;
	add.s64 	%rd61, %rd60, %rd59;
	shl.b64 	%rd62, %rd61, 2;
	add.s64 	%rd63, %rd1, %rd62;
	ld.global.u32 	%r177, [%rd63+4];
	mad.lo.s32 	%r191, %r177, %r176, %r191;
$L__BB0_40:
	add.s32 	%r207, %r207, 2;
$L__BB0_41:
	setp.eq.s32 	%p97, %r10, 0;
	@%p97 bra 	$L__BB0_44;
	add.s32 	%r73, %r4, %r207;
	setp.gt.s32 	%p98, %r73, -1;
	setp.lt.s32 	%p99, %r73, %r90;
	and.pred  	%p100, %p98, %p99;
	and.pred  	%p102, %p1, %p100;
	not.pred 	%p103, %p102;
	@%p103 bra 	$L__BB0_44;
	add.s32 	%r178, %r73, %r15;
	mad.lo.s32 	%r179, %r178, %r88, %r186;
	cvt.s64.s32 	%rd64, %r179;
	add.s64 	%rd65, %rd2, %rd64;
	ld.global.u8 	%r180, [%rd65];
	add.s32 	%r181, %r207, %r16;
	mul.wide.u32 	%rd66, %r181, 4;
	add.s64 	%rd67, %rd1, %rd66;
	ld.global.u32 	%r182, [%rd67];
	mad.lo.s32 	%r191, %r182, %r180, %r191;
$L__BB0_44:
	add.s32 	%r187, %r187, 1;
	setp.ne.s32 	%p104, %r187, %r89;
	@%p104 bra 	$L__BB0_4;
	max.s32 	%r183, %r191, 0;
	min.s32 	%r184, %r183, 255;
	add.s32 	%r185, %r186, %r5;
	cvt.s64.s32 	%rd68, %r185;
	add.s64 	%rd69, %rd3, %rd68;
	st.global.u8 	[%rd69], %r184;
	add.s32 	%r186, %r186, 1;
	setp.eq.s32 	%p105, %r186, %r88;
	@%p105 bra 	$L__BB0_57;
	bra.uni 	$L__BB0_3;
$L__BB0_46:
	and.b32  	%r78, %r88, 7;
	setp.lt.u32 	%p8, %r88, 8;
	mov.b32 	%r217, 0;
	@%p8 bra 	$L__BB0_49;
	and.b32  	%r217, %r88, 2147483640;
	mov.b32 	%r215, 0;
$L__BB0_48:
	.pragma "nounroll";
	add.s32 	%r106, %r215, %r5;
	cvt.s64.s32 	%rd9, %r106;
	add.s64 	%rd10, %rd3, %rd9;
	mov.b16 	%rs1, 0;
	st.global.u8 	[%rd10], %rs1;
	st.global.u8 	[%rd10+1], %rs1;
	st.global.u8 	[%rd10+2], %rs1;
	st.global.u8 	[%rd10+3], %rs1;
	st.global.u8 	[%rd10+4], %rs1;
	st.global.u8 	[%rd10+5], %rs1;
	st.global.u8 	[%rd10+6], %rs1;
	st.global.u8 	[%rd10+7], %rs1;
	add.s32 	%r215, %r215, 8;
	setp.ne.s32 	%p9, %r215, %r217;
	@%p9 bra 	$L__BB0_48;
$L__BB0_49:
	setp.eq.s32 	%p10, %r78, 0;
	@%p10 bra 	$L__BB0_57;
	and.b32  	%r83, %r88, 3;
	setp.lt.u32 	%p11, %r78, 4;
	@%p11 bra 	$L__BB0_52;
	add.s32 	%r107, %r217, %r5;
	cvt.s64.s32 	%rd11, %r107;
	add.s64 	%rd12, %rd3, %rd11;
	mov.b16 	%rs2, 0;
	st.global.u8 	[%rd12], %rs2;
	st.global.u8 	[%rd12+1], %rs2;
	st.global.u8 	[%rd12+2], %rs2;
	st.global.u8 	[%rd12+3], %rs2;
	add.s32 	%r217, %r217, 4;
$L__BB0_52:
	setp.eq.s32 	%p12, %r83, 0;
	@%p12 bra 	$L__BB0_57;
	setp.eq.s32 	%p13, %r83, 1;
	@%p13 bra 	$L__BB0_55;
	add.s32 	%r108, %r217, %r5;
	cvt.s64.s32 	%rd13, %r108;
	add.s64 	%rd14, %rd3, %rd13;
	mov.b16 	%rs3, 0;
	st.global.u8 	[%rd14], %rs3;
	st.global.u8 	[%rd14+1], %rs3;
	add.s32 	%r217, %r217, 2;
$L__BB0_55:
	and.b32  	%r109, %r88, 1;
	setp.eq.b32 	%p14, %r109, 1;
	not.pred 	%p15, %p14;
	@%p15 bra 	$L__BB0_57;
	add.s32 	%r110, %r217, %r5;
	cvt.s64.s32 	%rd15, %r110;
	add.s64 	%rd16, %rd3, %rd15;
	mov.b16 	%rs4, 0;
	st.global.u8 	[%rd16], %rs4;
$L__BB0_57:
	ret;

}


// ===== COMPILED SASS (sm_100) =====

	.target	sm_100

	.elftype	@"ET_EXEC"


//--------------------- .note.nv.tkinfo           --------------------------
	.section	.note.nv.tkinfo,"",@"SHT_NOTE"
	.sectionflags	@"SHF_NOTE_NV_TKINFO"
	.tkinfo
        /*0018*/ 	.word	0x00000002
        /*0030*/ 	.string	""
        /*0030*/ 	.string	"ptxas"
        /*0030*/ 	.string	"Cuda compilation tools, release 13.0, V13.0.88"
        /*0030*/ 	.string	"Build cuda_13.0.r13.0/compiler.36424714_0"
        /*0030*/ 	.string	"-arch sm_100 -m 64 "



//--------------------- .note.nv.cuinfo           --------------------------
	.section	.note.nv.cuinfo,"",@"SHT_NOTE"
	.sectionflags	@"SHF_NOTE_NV_CUINFO"
        /*0018*/ 	.short	0x0002
        /*001a*/ 	.short	0x0064
        /*001c*/ 	.short	0x0082
	.zero		2


//--------------------- .nv.info                  --------------------------
	.section	.nv.info,"",@"SHT_CUDA_INFO"
	.align	4


	//----- nvinfo : EIATTR_REGCOUNT
	.align		4
        /*0000*/ 	.byte	0x04, 0x2f
        /*0002*/ 	.short	(.L_1 - .L_0)
	.align		4
.L_0:
        /*0004*/ 	.word	index@(_Z11convolutionPhPiS_iiii)
        /*0008*/ 	.word	0x00000020


	//----- nvinfo : EIATTR_FRAME_SIZE
	.align		4
.L_1:
        /*000c*/ 	.byte	0x04, 0x11
        /*000e*/ 	.short	(.L_3 - .L_2)
	.align		4
.L_2:
        /*0010*/ 	.word	index@(_Z11convolutionPhPiS_iiii)
        /*0014*/ 	.word	0x00000000


	//----- nvinfo : EIATTR_MIN_STACK_SIZE
	.align		4
.L_3:
        /*0018*/ 	.byte	0x04, 0x12
        /*001a*/ 	.short	(.L_5 - .L_4)
	.align		4
.L_4:
        /*001c*/ 	.word	index@(_Z11convolutionPhPiS_iiii)
        /*0020*/ 	.word	0x00000000
.L_5:


//--------------------- .nv.compat                --------------------------
	.section	.nv.compat,"",@"SHT_CUDA_COMPAT_INFO"
	.align	4
        /*0000*/ 	.byte	0x02, 0x09, 0x00, 0x00, 0x02, 0x02, 0x01, 0x00, 0x02, 0x05, 0x05, 0x00, 0x03, 0x07, 0x01, 0x01
        /*0010*/ 	.byte	0x02, 0x03, 0x00, 0x00, 0x02, 0x06, 0x01, 0x00, 0x04, 0x0b, 0x08, 0x00, 0x09, 0x00, 0x00, 0x00
        /*0020*/ 	.byte	0x00, 0x00, 0x00, 0x00


//--------------------- .nv.info._Z11convolutionPhPiS_iiii --------------------------
	.section	.nv.info._Z11convolutionPhPiS_iiii,"",@"SHT_CUDA_INFO"
	.sectionflags	@""
	.align	4


	//----- nvinfo : EIATTR_CUDA_API_VERSION
	.align		4
        /*0000*/ 	.byte	0x04, 0x37
        /*0002*/ 	.short	(.L_7 - .L_6)
.L_6:
        /*0004*/ 	.word	0x00000082


	//----- nvinfo : EIATTR_KPARAM_INFO
	.align		4
.L_7:
        /*0008*/ 	.byte	0x04, 0x17
        /*000a*/ 	.short	(.L_9 - .L_8)
.L_8:
        /*000c*/ 	.word	0x00000000
        /*0010*/ 	.short	0x0006
        /*0012*/ 	.short	0x0024
        /*0014*/ 	.byte	0x00, 0xf0, 0x11, 0x00


	//----- nvinfo : EIATTR_KPARAM_INFO
	.align		4
.L_9:
        /*0018*/ 	.byte	0x04, 0x17
        /*001a*/ 	.short	(.L_11 - .L_10)
.L_10:
        /*001c*/ 	.word	0x00000000
        /*0020*/ 	.short	0x0005
        /*0022*/ 	.short	0x0020
        /*0024*/ 	.byte	0x00, 0xf0, 0x11, 0x00


	//----- nvinfo : EIATTR_KPARAM_INFO
	.align		4
.L_11:
        /*0028*/ 	.byte	0x04, 0x17
        /*002a*/ 	.short	(.L_13 - .L_12)
.L_12:
        /*002c*/ 	.word	0x00000000
        /*0030*/ 	.short	0x0004
        /*0032*/ 	.short	0x001c
        /*0034*/ 	.byte	0x00, 0xf0, 0x11, 0x00


	//----- nvinfo : EIATTR_KPARAM_INFO
	.align		4
.L_13:
        /*0038*/ 	.byte	0x04, 0x17
        /*003a*/ 	.short	(.L_15 - .L_14)
.L_14:
        /*003c*/ 	.word	0x00000000
        /*0040*/ 	.short	0x0003
        /*0042*/ 	.short	0x0018
        /*0044*/ 	.byte	0x00, 0xf0, 0x11, 0x00


	//----- nvinfo : EIATTR_KPARAM_INFO
	.align		4
.L_15:
        /*0048*/ 	.byte	0x04, 0x17
        /*004a*/ 	.short	(.L_17 - .L_16)
.L_16:
        /*004c*/ 	.word	0x00000000
        /*0050*/ 	.short	0x0002
        /*0052*/ 	.short	0x0010
        /*0054*/ 	.byte	0x00, 0xf5, 0x21, 0x00


	//----- nvinfo : EIATTR_KPARAM_INFO
	.align		4
.L_17:
        /*0058*/ 	.byte	0x04, 0x17
        /*005a*/ 	.short	(.L_19 - .L_18)
.L_18:
        /*005c*/ 	.word	0x00000000
        /*0060*/ 	.short	0x0001
        /*0062*/ 	.short	0x0008
        /*0064*/ 	.byte	0x00, 0xf5, 0x21, 0x00


	//----- nvinfo : EIATTR_KPARAM_INFO
	.align		4
.L_19:
        /*0068*/ 	.byte	0x04, 0x17
        /*006a*/ 	.short	(.L_21 - .L_20)
.L_20:
        /*006c*/ 	.word	0x00000000
        /*0070*/ 	.short	0x0000
        /*0072*/ 	.short	0x0000
        /*0074*/ 	.byte	0x00, 0xf5, 0x21, 0x00


	//----- nvinfo : EIATTR_SPARSE_MMA_MASK
	.align		4
.L_21:
        /*0078*/ 	.byte	0x03, 0x50
        /*007a*/ 	.short	0x0000


	//----- nvinfo : EIATTR_MAXREG_COUNT
	.align		4
        /*007c*/ 	.byte	0x03, 0x1b
        /*007e*/ 	.short	0x00ff


	//----- nvinfo : EIATTR_MERCURY_ISA_VERSION
	.align		4
        /*0080*/ 	.byte	0x03, 0x5f
        /*0082*/ 	.short	0x0101


	//----- nvinfo : EIATTR_VRC_CTA_INIT_COUNT
	.align		4
        /*0084*/ 	.byte	0x02, 0x4a
	.zero		1
	.zero		1


	//----- nvinfo : EIATTR_EXIT_INSTR_OFFSETS
	.align		4
        /*0088*/ 	.byte	0x04, 0x1c
        /*008a*/ 	.short	(.L_23 - .L_22)


	//   ....[0]....
.L_22:
        /*008c*/ 	.word	0x000000e0


	//   ....[1]....
        /*0090*/ 	.word	0x000012d0


	//   ....[2]....
        /*0094*/ 	.word	0x00001460


	//   ....[3]....
        /*0098*/ 	.word	0x00001540


	//   ....[4]....
        /*009c*/ 	.word	0x00001600


	//   ....[5]....
        /*00a0*/ 	.word	0x00001660


	//----- nvinfo : EIATTR_CRS_STACK_SIZE
	.align		4
.L_23:
        /*00a4*/ 	.byte	0x04, 0x1e
        /*00a6*/ 	.short	(.L_25 - .L_24)
.L_24:
        /*00a8*/ 	.word	0x00000000


	//----- nvinfo : EIATTR_CBANK_PARAM_SIZE
	.align		4
.L_25:
        /*00ac*/ 	.byte	0x03, 0x19
        /*00ae*/ 	.short	0x0028


	//----- nvinfo : EIATTR_PARAM_CBANK
	.align		4
        /*00b0*/ 	.byte	0x04, 0x0a
        /*00b2*/ 	.short	(.L_27 - .L_26)
	.align		4
.L_26:
        /*00b4*/ 	.word	index@(.nv.constant0._Z11convolutionPhPiS_iiii)
        /*00b8*/ 	.short	0x0380
        /*00ba*/ 	.short	0x0028


	//----- nvinfo : EIATTR_SW_WAR
	.align		4
.L_27:
        /*00bc*/ 	.byte	0x04, 0x36
        /*00be*/ 	.short	(.L_29 - .L_28)
.L_28:
        /*00c0*/ 	.word	0x00000008
.L_29:


//--------------------- .nv.callgraph             --------------------------
	.section	.nv.callgraph,"",@"SHT_CUDA_CALLGRAPH"
	.align	4
	.sectionentsize	8
	.align		4
        /*0000*/ 	.word	0x00000000
	.align		4
        /*0004*/ 	.word	0xffffffff
	.align		4
        /*0008*/ 	.word	0x00000000
	.align		4
        /*000c*/ 	.word	0xfffffffe
	.align		4
        /*0010*/ 	.word	0x00000000
	.align		4
        /*0014*/ 	.word	0xfffffffd
	.align		4
        /*0018*/ 	.word	0x00000000
	.align		4
        /*001c*/ 	.word	0xfffffffc


//--------------------- .text._Z11convolutionPhPiS_iiii --------------------------
	.section	.text._Z11convolutionPhPiS_iiii,"ax",@progbits
	.align	128
        .global         _Z11convolutionPhPiS_iiii
        .type           _Z11convolutionPhPiS_iiii,@function
        .size           _Z11convolutionPhPiS_iiii,(.L_x_14 - _Z11convolutionPhPiS_iiii)
        .other          _Z11convolutionPhPiS_iiii,@"STO_CUDA_ENTRY STV_DEFAULT"
_Z11convolutionPhPiS_iiii:
.text._Z11convolutionPhPiS_iiii:
[----:B------:R-:W-:Y:S01]  /*0000*/  LDC R1, c[0x0][0x37c] ;  /* 0x0000df00ff017b82 */ /* 0x000fe20000000800 */
[----:B------:R-:W0:Y:S07]  /*0010*/  S2R R0, SR_TID.Y ;  /* 0x0000000000007919 */ /* 0x000e2e0000002200 */
[----:B------:R-:W1:Y:S01]  /*0020*/  LDC R2, c[0x0][0x360] ;  /* 0x0000d800ff027b82 */ /* 0x000e620000000800 */
[----:B------:R-:W2:Y:S01]  /*0030*/  LDCU.64 UR6, c[0x0][0x3a0] ;  /* 0x00007400ff0677ac */ /* 0x000ea20008000a00 */
[----:B------:R-:W1:Y:S06]  /*0040*/  S2R R3, SR_TID.X ;  /* 0x0000000000037919 */ /* 0x000e6c0000002100 */
[----:B------:R-:W0:Y:S08]  /*0050*/  S2UR UR5, SR_CTAID.Y ;  /* 0x00000000000579c3 */ /* 0x000e300000002600 */
[----:B------:R-:W0:Y:S08]  /*0060*/  LDC R5, c[0x0][0x364] ;  /* 0x0000d900ff057b82 */ /* 0x000e300000000800 */
[----:B------:R-:W1:Y:S08]  /*0070*/  S2UR UR4, SR_CTAID.X ;  /* 0x00000000000479c3 */ /* 0x000e700000002500 */
[----:B------:R-:W3:Y:S01]  /*0080*/  LDC.64 R6, c[0x0][0x398] ;  /* 0x0000e600ff067b82 */ /* 0x000ee20000000a00 */
[----:B0-----:R-:W-:-:S05]  /*0090*/  IMAD R5, R5, UR5, R0 ;  /* 0x0000000505057c24 */ /* 0x001fca000f8e0200 */
[----:B--2---:R-:W-:Y:S01]  /*00a0*/  ISETP.GE.AND P0, PT, R5, UR7, PT ;  /* 0x0000000705007c0c */ /* 0x004fe2000bf06270 */
[----:B-1----:R-:W-:-:S05]  /*00b0*/  IMAD R2, R2, UR4, R3 ;  /* 0x0000000402027c24 */ /* 0x002fca000f8e0203 */
[----:B------:R-:W-:-:S04]  /*00c0*/  ISETP.GE.OR P0, PT, R2, UR6, P0 ;  /* 0x0000000602007c0c */ /* 0x000fc80008706670 */
[----:B---3--:R-:W-:-:S13]  /*00d0*/  ISETP.LT.OR P0, PT, R6, 0x1, P0 ;  /* 0x000000010600780c */ /* 0x008fda0000701670 */
[----:B------:R-:W-:Y:S05]  /*00e0*/  @P0 EXIT ;  /* 0x000000000000094d */ /* 0x000fea0003800000 */
[----:B------:R-:W-:Y:S01]  /*00f0*/  ISETP.GE.AND P0, PT, R7, 0x1, PT ;  /* 0x000000010700780c */ /* 0x000fe20003f06270 */
[----:B------:R-:W0:Y:S01]  /*0100*/  LDCU.64 UR8, c[0x0][0x358] ;  /* 0x00006b00ff0877ac */ /* 0x000e220008000a00 */
[----:B------:R-:W-:-:S11]  /*0110*/  IMAD R3, R5, UR6, R2 ;  /* 0x0000000605037c24 */ /* 0x000fd6000f8e0202 */
[----:B------:R-:W-:Y:S05]  /*0120*/  @!P0 BRA `(.L_x_0) ;  /* 0x0000001000748947 */ /* 0x000fea0003800000 */
[C---:B------:R-:W-:Y:S01]  /*0130*/  LOP3.LUT R0, R7.reuse, 0x7, RZ, 0xc0, !PT ;  /* 0x0000000707007812 */ /* 0x040fe200078ec0ff */
[----:B------:R-:W-:Y:S01]  /*0140*/  UMOV UR4, URZ ;  /* 0x000000ff00047c82 */ /* 0x000fe20008000000 */
[C---:B------:R-:W-:Y:S02]  /*0150*/  LEA.HI R4, R7.reuse, R7, RZ, 0x1 ;  /* 0x0000000707047211 */ /* 0x040fe400078f08ff */
[----:B------:R-:W-:Y:S01]  /*0160*/  LOP3.LUT R6, R7, 0x7ffffff8, RZ, 0xc0, !PT ;  /* 0x7ffffff807067812 */ /* 0x000fe200078ec0ff */
[----:B------:R-:W-:Y:S01]  /*0170*/  VIADD R21, R0, 0xffffffff ;  /* 0xffffffff00157836 */ /* 0x000fe20000000000 */
[----:B------:R-:W-:-:S04]  /*0180*/  SHF.R.S32.HI R4, RZ, 0x1, R4 ;  /* 0x00000001ff047819 */ /* 0x000fc80000011404 */
[----:B------:R-:W-:Y:S01]  /*0190*/  ISETP.GE.U32.AND P0, PT, R21, 0x3, PT ;  /* 0x000000031500780c */ /* 0x000fe20003f06070 */
[--C-:B------:R-:W-:Y:S02]  /*01a0*/  IMAD.IADD R2, R2, 0x1, -R4.reuse ;  /* 0x0000000102027824 */ /* 0x100fe400078e0a04 */
[----:B------:R-:W-:Y:S01]  /*01b0*/  IMAD.IADD R4, R5, 0x1, -R4 ;  /* 0x0000000105047824 */ /* 0x000fe200078e0a04 */
[----:B------:R-:W-:Y:S02]  /*01c0*/  P2R R5, PR, RZ, 0x1 ;  /* 0x00000001ff057803 */ /* 0x000fe40000000000 */
[----:B------:R-:W-:-:S07]  /*01d0*/  LOP3.LUT R5, R7, 0x3, RZ, 0xc0, !PT ;  /* 0x0000000307057812 */ /* 0x000fce00078ec0ff */
.L_x_8:
[----:B0-----:R-:W-:Y:S01]  /*01e0*/  IMAD.MOV.U32 R7, RZ, RZ, RZ ;  /* 0x000000ffff077224 */ /* 0x001fe200078e00ff */
[----:B------:R-:W-:-:S06]  /*01f0*/  UMOV UR5, URZ ;  /* 0x000000ff00057c82 */ /* 0x000fcc0008000000 */
.L_x_7:
[----:B------:R-:W1:Y:S01]  /*0200*/  LDCU UR7, c[0x0][0x39c] ;  /* 0x00007380ff0777ac */ /* 0x000e620008000800 */
[----:B------:R-:W-:Y:S02]  /*0210*/  VIADD R20, R4, UR5 ;  /* 0x0000000504147c36 */ /* 0x000fe40008000000 */
[----:B------:R-:W-:Y:S01]  /*0220*/  IMAD.MOV.U32 R17, RZ, RZ, RZ ;  /* 0x000000ffff117224 */ /* 0x000fe200078e00ff */
[----:B------:R-:W2:Y:S01]  /*0230*/  LDCU UR10, c[0x0][0x3a4] ;  /* 0x00007480ff0a77ac */ /* 0x000ea20008000800 */
[----:B-1----:R-:W-:Y:S02]  /*0240*/  UISETP.GE.U32.AND UP1, UPT, UR7, 0x8, UPT ;  /* 0x000000080700788c */ /* 0x002fe4000bf26070 */
[----:B------:R-:W-:Y:S01]  /*0250*/  UIMAD UR6, UR5, UR7, URZ ;  /* 0x00000007050672a4 */ /* 0x000fe2000f8e02ff */
[----:B--2---:R-:W-:Y:S01]  /*0260*/  ISETP.GE.AND P5, PT, R20, UR10, PT ;  /* 0x0000000a14007c0c */ /* 0x004fe2000bfa6270 */
[----:B------:R-:W-:-:S03]  /*0270*/  UIADD3 UR5, UPT, UPT, UR5, 0x1, URZ ;  /* 0x0000000105057890 */ /* 0x000fc6000fffe0ff */
[----:B------:R-:W-:Y:S01]  /*0280*/  ISETP.GT.AND P5, PT, R20, -0x1, !P5 ;  /* 0xffffffff1400780c */ /* 0x000fe20006fa4270 */
[----:B------:R-:W-:Y:S01]  /*0290*/  UISETP.NE.AND UP0, UPT, UR5, UR7, UPT ;  /* 0x000000070500728c */ /* 0x000fe2000bf05270 */
[----:B------:R-:W-:Y:S11]  /*02a0*/  BRA.U !UP1, `(.L_x_1) ;  /* 0x0000000509d87547 */ /* 0x000ff6000b800000 */
[----:B------:R-:W1:Y:S01]  /*02b0*/  LDC.64 R8, c[0x0][0x388] ;  /* 0x0000e200ff087b82 */ /* 0x000e620000000a00 */
[----:B------:R-:W-:Y:S01]  /*02c0*/  IMAD.MOV.U32 R23, RZ, RZ, RZ ;  /* 0x000000ffff177224 */ /* 0x000fe200078e00ff */
[----:B------:R-:W2:Y:S06]  /*02d0*/  LDCU UR7, c[0x0][0x3a0] ;  /* 0x00007400ff0777ac */ /* 0x000eac0008000800 */
.L_x_2:
[----:B------:R-:W-:-:S04]  /*02e0*/  IMAD.IADD R27, R2, 0x1, R23 ;  /* 0x00000001021b7824 */ /* 0x000fc800078e0217 */
[C---:B------:R-:W-:Y:S01]  /*02f0*/  VIADD R29, R27.reuse, 0x1 ;  /* 0x000000011b1d7836 */ /* 0x040fe20000000000 */
[C---:B--2---:R-:W-:Y:S01]  /*0300*/  ISETP.GE.AND P1, PT, R27.reuse, UR7, PT ;  /* 0x000000071b007c0c */ /* 0x044fe2000bf26270 */
[----:B------:R-:W-:-:S03]  /*0310*/  VIADD R19, R27, 0x2 ;  /* 0x000000021b137836 */ /* 0x000fc60000000000 */
[----:B------:R-:W-:Y:S02]  /*0320*/  ISETP.GT.AND P1, PT, R27, -0x1, !P1 ;  /* 0xffffffff1b00780c */ /* 0x000fe40004f24270 */
[C---:B------:R-:W-:Y:S02]  /*0330*/  ISETP.GE.AND P3, PT, R29.reuse, UR7, PT ;  /* 0x000000071d007c0c */ /* 0x040fe4000bf66270 */
[----:B------:R-:W-:Y:S02]  /*0340*/  PLOP3.LUT P1, PT, P5, P1, PT, 0x80, 0x8 ;  /* 0x000000000008781c */ /* 0x000fe40002f23070 */
[----:B------:R-:W-:Y:S02]  /*0350*/  ISETP.GT.AND P3, PT, R29, -0x1, !P3 ;  /* 0xffffffff1d00780c */ /* 0x000fe40005f64270 */
[----:B------:R-:W-:Y:S02]  /*0360*/  ISETP.GE.AND P4, PT, R19, UR7, PT ;  /* 0x0000000713007c0c */ /* 0x000fe4000bf86270 */
[----:B------:R-:W-:-:S02]  /*0370*/  PLOP3.LUT P3, PT, P5, P3, PT, 0x80, 0x8 ;  /* 0x000000000008781c */ /* 0x000fc40002f67070 */
[----:B------:R-:W-:-:S04]  /*0380*/  ISETP.GT.AND P4, PT, R19, -0x1, !P4 ;  /* 0xffffffff1300780c */ /* 0x000fc80006784270 */
[----:B------:R-:W-:Y:S01]  /*0390*/  PLOP3.LUT P4, PT, P5, P4, PT, 0x80, 0x8 ;  /* 0x000000000008781c */ /* 0x000fe20002f89070 */
[----:B------:R-:W2:Y:S01]  /*03a0*/  @P1 LDC R17, c[0x0][0x398] ;  /* 0x0000e600ff111b82 */ /* 0x000ea20000000800 */
[----:B------:R-:W-:Y:S02]  /*03b0*/  @P1 IMAD R16, R20, UR7, R27 ;  /* 0x0000000714101c24 */ /* 0x000fe4000f8e021b */
[----:B------:R-:W-:-:S03]  /*03c0*/  @P1 VIADD R25, R23, UR6 ;  /* 0x0000000617191c36 */ /* 0x000fc60008000000 */
[----:B------:R-:W-:Y:S02]  /*03d0*/  @P3 IMAD R29, R20, UR7, R29 ;  /* 0x00000007141d3c24 */ /* 0x000fe4000f8e021d */
[----:B------:R-:W3:Y:S08]  /*03e0*/  @P1 LDC.64 R12, c[0x0][0x380] ;  /* 0x0000e000ff0c1b82 */ /* 0x000ef00000000a00 */
[----:B------:R-:W4:Y:S08]  /*03f0*/  @P3 LDC R22, c[0x0][0x398] ;  /* 0x0000e600ff163b82 */ /* 0x000f300000000800 */
[----:B------:R-:W5:Y:S01]  /*0400*/  @P1 LDC.64 R14, c[0x0][0x388] ;  /* 0x0000e200ff0e1b82 */ /* 0x000f620000000a00 */
[----:B--2---:R-:W-:-:S07]  /*0410*/  @P1 IMAD R17, R16, R17, UR4 ;  /* 0x0000000410111e24 */ /* 0x004fce000f8e0211 */
[----:B------:R-:W2:Y:S01]  /*0420*/  @P3 LDC.64 R10, c[0x0][0x380] ;  /* 0x0000e000ff0a3b82 */ /* 0x000ea20000000a00 */
[----:B---3--:R-:W-:-:S04]  /*0430*/  @P1 IADD3 R16, P0, PT, R17, R12, RZ ;  /* 0x0000000c11101210 */ /* 0x008fc80007f1e0ff */
[----:B------:R-:W-:-:S03]  /*0440*/  @P1 LEA.HI.X.SX32 R17, R17, R13, 0x1, P0 ;  /* 0x0000000d11111211 */ /* 0x000fc600000f0eff */
[----:B------:R-:W3:Y:S01]  /*0450*/  @P4 LDC R18, c[0x0][0x398] ;  /* 0x0000e600ff124b82 */ /* 0x000ee20000000800 */
[----:B----4-:R-:W-:Y:S01]  /*0460*/  @P3 IMAD R22, R29, R22, UR4 ;  /* 0x000000041d163e24 */ /* 0x010fe2000f8e0216 */
[----:B------:R-:W-:Y:S01]  /*0470*/  IADD3 R26, P0, PT, R23, UR6, RZ ;  /* 0x00000006171a7c10 */ /* 0x000fe2000ff1e0ff */
[----:B0-----:R-:W4:Y:S01]  /*0480*/  @P1 LDG.E.U8 R16, desc[UR8][R16.64] ;  /* 0x0000000810101981 */ /* 0x001f22000c1e1100 */
[----:B-----5:R-:W-:-:S04]  /*0490*/  @P1 IMAD.WIDE.U32 R24, R25, 0x4, R14 ;  /* 0x0000000419181825 */ /* 0x020fc800078e000e */
[----:B------:R-:W0:Y:S02]  /*04a0*/  @P4 LDC.64 R12, c[0x0][0x380] ;  /* 0x0000e000ff0c4b82 */ /* 0x000e240000000a00 */
[----:B------:R-:W4:Y:S01]  /*04b0*/  @P1 LDG.E R24, desc[UR8][R24.64] ;  /* 0x0000000818181981 */ /* 0x000f22000c1e1900 */
[----:B--2---:R-:W-:-:S04]  /*04c0*/  @P3 IADD3 R14, P2, PT, R22, R10, RZ ;  /* 0x0000000a160e3210 */ /* 0x004fc80007f5e0ff */
[----:B------:R-:W-:Y:S01]  /*04d0*/  @P3 LEA.HI.X.SX32 R15, R22, R11, 0x1, P2 ;  /* 0x0000000b160f3211 */ /* 0x000fe200010f0eff */
[----:B------:R-:W-:Y:S01]  /*04e0*/  IMAD.X R11, RZ, RZ, RZ, P0 ;  /* 0x000000ffff0b7224 */ /* 0x000fe200000e06ff */
[----:B-1----:R-:W-:Y:S01]  /*04f0*/  LEA R10, P0, R26, R8, 0x2 ;  /* 0x000000081a0a7211 */ /* 0x002fe200078010ff */
[----:B------:R-:W-:Y:S02]  /*0500*/  @P4 IMAD R19, R20, UR7, R19 ;  /* 0x0000000714134c24 */ /* 0x000fe4000f8e0213 */
[----:B------:R1:W2:Y:S01]  /*0510*/  @P3 LDG.E.U8 R14, desc[UR8][R14.64] ;  /* 0x000000080e0e3981 */ /* 0x0002a2000c1e1100 */
[----:B------:R-:W-:Y:S01]  /*0520*/  LEA.HI.X R11, R26, R9, R11, 0x2, P0 ;  /* 0x000000091a0b7211 */ /* 0x000fe200000f140b */
[----:B---3--:R-:W-:-:S04]  /*0530*/  @P4 IMAD R19, R19, R18, UR4 ;  /* 0x0000000413134e24 */ /* 0x008fc8000f8e0212 */
[----:B------:R-:W2:Y:S01]  /*0540*/  @P3 LDG.E R18, desc[UR8][R10.64+0x4] ;  /* 0x000004080a123981 */ /* 0x000ea2000c1e1900 */
[----:B0-----:R-:W-:-:S03]  /*0550*/  @P4 IADD3 R12, P0, PT, R19, R12, RZ ;  /* 0x0000000c130c4210 */ /* 0x001fc60007f1e0ff */
[----:B------:R-:W3:Y:S01]  /*0560*/  @P4 LDG.E R28, desc[UR8][R10.64+0x8] ;  /* 0x000008080a1c4981 */ /* 0x000ee2000c1e1900 */
[----:B------:R-:W-:-:S05]  /*0570*/  @P4 LEA.HI.X.SX32 R13, R19, R13, 0x1, P0 ;  /* 0x0000000d130d4211 */ /* 0x000fca00000f0eff */
[----:B------:R0:W3:Y:S01]  /*0580*/  @P4 LDG.E.U8 R29, desc[UR8][R12.64] ;  /* 0x000000080c1d4981 */ /* 0x0000e2000c1e1100 */
[----:B-1----:R-:W-:-:S05]  /*0590*/  VIADD R15, R27, 0x3 ;  /* 0x000000031b0f7836 */ /* 0x002fca0000000000 */
[----:B------:R-:W-:-:S04]  /*05a0*/  ISETP.GE.AND P0, PT, R15, UR7, PT ;  /* 0x000000070f007c0c */ /* 0x000fc8000bf06270 */
[----:B------:R-:W-:Y:S01]  /*05b0*/  ISETP.GT.AND P0, PT, R15, -0x1, !P0 ;  /* 0xffffffff0f00780c */ /* 0x000fe20004704270 */
[----:B------:R-:W-:-:S03]  /*05c0*/  VIADD R19, R27, 0x5 ;  /* 0x000000051b137836 */ /* 0x000fc60000000000 */
[----:B------:R-:W-:Y:S02]  /*05d0*/  PLOP3.LUT P0, PT, P5, P0, PT, 0x80, 0x8 ;  /* 0x000000000008781c */ /* 0x000fe40002f01070 */
[----:B------:R-:W-:Y:S01]  /*05e0*/  ISETP.GE.AND P2, PT, R19, UR7, PT ;  /* 0x0000000713007c0c */ /* 0x000fe2000bf46270 */
[----:B------:R-:W-:-:S03]  /*05f0*/  VIADD R17, R27, 0x4 ;  /* 0x000000041b117836 */ /* 0x000fc60000000000 */
[----:B------:R-:W-:-:S04]  /*0600*/  ISETP.GT.AND P2, PT, R19, -0x1, !P2 ;  /* 0xffffffff1300780c */ /* 0x000fc80005744270 */
[----:B------:R-:W-:Y:S01]  /*0610*/  PLOP3.LUT P2, PT, P5, P2, PT, 0x80, 0x8 ;  /* 0x000000000008781c */ /* 0x000fe20002f45070 */
[----:B------:R-:W-:Y:S02]  /*0620*/  VIADD R25, R27, 0x6 ;  /* 0x000000061b197836 */ /* 0x000fe40000000000 */
[----:B0-----:R-:W0:Y:S01]  /*0630*/  @P0 LDC.64 R12, c[0x0][0x380] ;  /* 0x0000e000ff0c0b82 */ /* 0x001e220000000a00 */
[----:B------:R-:W-:-:S09]  /*0640*/  @P0 IMAD R15, R20, UR7, R15 ;  /* 0x00000007140f0c24 */ /* 0x000fd2000f8e020f */
[----:B------:R-:W1:Y:S01]  /*0650*/  @P2 LDC R22, c[0x0][0x398] ;  /* 0x0000e600ff162b82 */ /* 0x000e620000000800 */
[----:B------:R-:W-:-:S04]  /*0660*/  @P2 IMAD R19, R20, UR7, R19 ;  /* 0x0000000714132c24 */ /* 0x000fc8000f8e0213 */
[----:B-1----:R-:W-:Y:S02]  /*0670*/  @P2 IMAD R22, R19, R22, UR4 ;  /* 0x0000000413162e24 */ /* 0x002fe4000f8e0216 */
[----:B------:R-:W-:Y:S02]  /*0680*/  VIADD R27, R27, 0x7 ;  /* 0x000000071b1b7836 */ /* 0x000fe40000000000 */
[----:B----4-:R-:W-:Y:S02]  /*0690*/  @P1 IMAD R7, R16, R24, R7 ;  /* 0x0000001810071224 */ /* 0x010fe400078e0207 */
[----:B------:R-:W1:Y:S01]  /*06a0*/  @P0 LDC R16, c[0x0][0x398] ;  /* 0x0000e600ff100b82 */ /* 0x000e620000000800 */
[----:B------:R-:W-:-:S04]  /*06b0*/  ISETP.GE.AND P1, PT, R17, UR7, PT ;  /* 0x0000000711007c0c */ /* 0x000fc8000bf26270 */
[----:B------:R-:W-:-:S04]  /*06c0*/  ISETP.GT.AND P1, PT, R17, -0x1, !P1 ;  /* 0xffffffff1100780c */ /* 0x000fc80004f24270 */
[----:B------:R-:W-:Y:S01]  /*06d0*/  PLOP3.LUT P1, PT, P5, P1, PT, 0x80, 0x8 ;  /* 0x000000000008781c */ /* 0x000fe20002f23070 */
[----:B--2---:R-:W-:Y:S01]  /*06e0*/  @P3 IMAD R7, R14, R18, R7 ;  /* 0x000000120e073224 */ /* 0x004fe200078e0207 */
[----:B------:R-:W-:-:S04]  /*06f0*/  ISETP.GE.AND P3, PT, R25, UR7, PT ;  /* 0x0000000719007c0c */ /* 0x000fc8000bf66270 */
[----:B------:R-:W-:-:S07]  /*0700*/  ISETP.GT.AND P3, PT, R25, -0x1, !P3 ;  /* 0xffffffff1900780c */ /* 0x000fce0005f64270 */
[----:B------:R-:W2:Y:S01]  /*0710*/  @P1 LDC R26, c[0x0][0x398] ;  /* 0x0000e600ff1a1b82 */ /* 0x000ea20000000800 */
[----:B------:R-:W-:Y:S01]  /*0720*/  PLOP3.LUT P3, PT, P5, P3, PT, 0x80, 0x8 ;  /* 0x000000000008781c */ /* 0x000fe20002f67070 */
[----:B-1----:R-:W-:Y:S02]  /*0730*/  @P0 IMAD R16, R15, R16, UR4 ;  /* 0x000000040f100e24 */ /* 0x002fe4000f8e0210 */
[----:B---3--:R-:W-:-:S04]  /*0740*/  @P4 IMAD R7, R29, R28, R7 ;  /* 0x0000001c1d074224 */ /* 0x008fc800078e0207 */
[----:B------:R-:W1:Y:S01]  /*0750*/  @P1 LDC.64 R14, c[0x0][0x380] ;  /* 0x0000e000ff0e1b82 */ /* 0x000e620000000a00 */
[----:B0-----:R-:W-:Y:S01]  /*0760*/  @P0 IADD3 R12, P4, PT, R16, R12, RZ ;  /* 0x0000000c100c0210 */ /* 0x001fe20007f9e0ff */
[----:B------:R-:W-:-:S03]  /*0770*/  @P1 IMAD R29, R20, UR7, R17 ;  /* 0x00000007141d1c24 */ /* 0x000fc6000f8e0211 */
[----:B------:R-:W-:Y:S01]  /*0780*/  @P0 LEA.HI.X.SX32 R13, R16, R13, 0x1, P4 ;  /* 0x0000000d100d0211 */ /* 0x000fe200020f0eff */
[----:B------:R-:W-:Y:S02]  /*0790*/  @P3 IMAD R25, R20, UR7, R25 ;  /* 0x0000000714193c24 */ /* 0x000fe4000f8e0219 */
[----:B------:R-:W0:Y:S01]  /*07a0*/  @P3 LDC R24, c[0x0][0x398] ;  /* 0x0000e600ff183b82 */ /* 0x000e220000000800 */
[----:B------:R-:W3:Y:S04]  /*07b0*/  @P3 LDG.E R28, desc[UR8][R10.64+0x18] ;  /* 0x000018080a1c3981 */ /* 0x000ee8000c1e1900 */
[----:B------:R-:W4:Y:S03]  /*07c0*/  @P0 LDG.E.U8 R12, desc[UR8][R12.64] ;  /* 0x000000080c0c0981 */ /* 0x000f26000c1e1100 */
[----:B------:R-:W5:Y:S08]  /*07d0*/  @P2 LDC.64 R16, c[0x0][0x380] ;  /* 0x0000e000ff102b82 */ /* 0x000f700000000a00 */
[----:B------:R-:W5:Y:S01]  /*07e0*/  @P3 LDC.64 R18, c[0x0][0x380] ;  /* 0x0000e000ff123b82 */ /* 0x000f620000000a00 */
[----:B--2---:R-:W-:-:S05]  /*07f0*/  @P1 IMAD R26, R29, R26, UR4 ;  /* 0x000000041d1a1e24 */ /* 0x004fca000f8e021a */
[----:B-1----:R-:W-:-:S04]  /*0800*/  @P1 IADD3 R14, P4, PT, R26, R14, RZ ;  /* 0x0000000e1a0e1210 */ /* 0x002fc80007f9e0ff */
[----:B------:R-:W-:Y:S01]  /*0810*/  @P1 LEA.HI.X.SX32 R15, R26, R15, 0x1, P4 ;  /* 0x0000000f1a0f1211 */ /* 0x000fe200020f0eff */
[----:B0-----:R-:W-:-:S04]  /*0820*/  @P3 IMAD R26, R25, R24, UR4 ;  /* 0x00000004191a3e24 */ /* 0x001fc8000f8e0218 */
[----:B------:R-:W2:Y:S01]  /*0830*/  @P1 LDG.E.U8 R14, desc[UR8][R14.64] ;  /* 0x000000080e0e1981 */ /* 0x000ea2000c1e1100 */
[----:B-----5:R-:W-:-:S04]  /*0840*/  @P2 IADD3 R24, P4, PT, R22, R16, RZ ;  /* 0x0000001016182210 */ /* 0x020fc80007f9e0ff */
[----:B------:R-:W-:Y:S02]  /*0850*/  @P2 LEA.HI.X.SX32 R25, R22, R17, 0x1, P4 ;  /* 0x0000001116192211 */ /* 0x000fe400020f0eff */
[----:B------:R-:W-:-:S03]  /*0860*/  @P3 IADD3 R18, P4, PT, R26, R18, RZ ;  /* 0x000000121a123210 */ /* 0x000fc60007f9e0ff */
[----:B------:R-:W5:Y:S01]  /*0870*/  @P2 LDG.E.U8 R24, desc[UR8][R24.64] ;  /* 0x0000000818182981 */ /* 0x000f62000c1e1100 */
[----:B------:R-:W-:Y:S02]  /*0880*/  @P3 LEA.HI.X.SX32 R19, R26, R19, 0x1, P4 ;  /* 0x000000131a133211 */ /* 0x000fe400020f0eff */
[C---:B------:R-:W-:Y:S01]  /*0890*/  ISETP.GE.AND P4, PT, R27.reuse, UR7, PT ;  /* 0x000000071b007c0c */ /* 0x040fe2000bf86270 */
[----:B------:R-:W2:Y:S03]  /*08a0*/  @P1 LDG.E R26, desc[UR8][R10.64+0x10] ;  /* 0x000010080a1a1981 */ /* 0x000ea6000c1e1900 */
[----:B------:R-:W-:Y:S01]  /*08b0*/  ISETP.GT.AND P4, PT, R27, -0x1, !P4 ;  /* 0xffffffff1b00780c */ /* 0x000fe20006784270 */
[----:B------:R-:W3:Y:S03]  /*08c0*/  @P3 LDG.E.U8 R18, desc[UR8][R18.64] ;  /* 0x0000000812123981 */ /* 0x000ee6000c1e1100 */
[----:B------:R-:W-:-:S13]  /*08d0*/  PLOP3.LUT P4, PT, P5, P4, PT, 0x80, 0x8 ;  /* 0x000000000008781c */ /* 0x000fda0002f89070 */
[----:B------:R-:W0:Y:S08]  /*08e0*/  @P4 LDC R29, c[0x0][0x398] ;  /* 0x0000e600ff1d4b82 */ /* 0x000e300000000800 */
[----:B------:R-:W1:Y:S01]  /*08f0*/  @P4 LDC.64 R16, c[0x0][0x380] ;  /* 0x0000e000ff104b82 */ /* 0x000e620000000a00 */
[----:B------:R-:W-:Y:S02]  /*0900*/  @P4 IMAD R22, R20, UR7, R27 ;  /* 0x0000000714164c24 */ /* 0x000fe4000f8e021b */
[----:B------:R-:W5:Y:S02]  /*0910*/  @P2 LDG.E R27, desc[UR8][R10.64+0x14] ;  /* 0x000014080a1b2981 */ /* 0x000f64000c1e1900 */
[----:B0-----:R-:W-:-:S02]  /*0920*/  @P4 IMAD R22, R22, R29, UR4 ;  /* 0x0000000416164e24 */ /* 0x001fc4000f8e021d */
[----:B------:R-:W3:Y:S03]  /*0930*/  @P4 LDG.E R29, desc[UR8][R10.64+0x1c] ;  /* 0x00001c080a1d4981 */ /* 0x000ee6000c1e1900 */
[----:B-1----:R-:W-:-:S04]  /*0940*/  @P4 IADD3 R16, P6, PT, R22, R16, RZ ;  /* 0x0000001016104210 */ /* 0x002fc80007fde0ff */
[----:B------:R-:W-:Y:S02]  /*0950*/  @P4 LEA.HI.X.SX32 R17, R22, R17, 0x1, P6 ;  /* 0x0000001116114211 */ /* 0x000fe400030f0eff */
[----:B------:R-:W4:Y:S04]  /*0960*/  @P0 LDG.E R22, desc[UR8][R10.64+0xc] ;  /* 0x00000c080a160981 */ /* 0x000f28000c1e1900 */
[----:B------:R-:W3:Y:S01]  /*0970*/  @P4 LDG.E.U8 R16, desc[UR8][R16.64] ;  /* 0x0000000810104981 */ /* 0x000ee2000c1e1100 */
[----:B------:R-:W-:Y:S02]  /*0980*/  VIADD R23, R23, 0x8 ;  /* 0x0000000817177836 */ /* 0x000fe40000000000 */
[----:B----4-:R-:W-:-:S03]  /*0990*/  @P0 IMAD R7, R12, R22, R7 ;  /* 0x000000160c070224 */ /* 0x010fc600078e0207 */
[----:B------:R-:W-:Y:S01]  /*09a0*/  ISETP.NE.AND P0, PT, R23, R6, PT ;  /* 0x000000061700720c */ /* 0x000fe20003f05270 */
[----:B--2---:R-:W-:-:S04]  /*09b0*/  @P1 IMAD R7, R14, R26, R7 ;  /* 0x0000001a0e071224 */ /* 0x004fc800078e0207 */
[----:B-----5:R-:W-:-:S04]  /*09c0*/  @P2 IMAD R7, R24, R27, R7 ;  /* 0x0000001b18072224 */ /* 0x020fc800078e0207 */
[----:B---3--:R-:W-:-:S04]  /*09d0*/  @P3 IMAD R7, R18, R28, R7 ;  /* 0x0000001c12073224 */ /* 0x008fc800078e0207 */
[----:B------:R-:W-:Y:S01]  /*09e0*/  @P4 IMAD R7, R16, R29, R7 ;  /* 0x0000001d10074224 */ /* 0x000fe200078e0207 */
[----:B------:R-:W-:Y:S06]  /*09f0*/  @P0 BRA `(.L_x_2) ;  /* 0xfffffff800380947 */ /* 0x000fec000383ffff */
[----:B------:R-:W-:-:S07]  /*0a00*/  IMAD.MOV.U32 R17, RZ, RZ, R6 ;  /* 0x000000ffff117224 */ /* 0x000fce00078e0006 */
.L_x_1:
[----:B------:R-:W-:-:S13]  /*0a10*/  ISETP.NE.AND P0, PT, R0, RZ, PT ;  /* 0x000000ff0000720c */ /* 0x000fda0003f05270 */
[----:B------:R-:W-:Y:S05]  /*0a20*/  @!P0 BRA `(.L_x_3) ;  /* 0x0000000400fc8947 */ /* 0x000fea0003800000 */
[----:B------:R-:W-:Y:S02]  /*0a30*/  ISETP.GE.U32.AND P1, PT, R21, 0x3, PT ;  /* 0x000000031500780c */ /* 0x000fe40003f26070 */
[----:B------:R-:W-:-:S11]  /*0a40*/  ISETP.NE.AND P4, PT, R5, RZ, PT ;  /* 0x000000ff0500720c */ /* 0x000fd60003f85270 */
[----:B------:R-:W-:Y:S05]  /*0a50*/  @!P1 BRA `(.L_x_4) ;  /* 0x0000000000f89947 */ /* 0x000fea0003800000 */
[----:B------:R-:W1:Y:S01]  /*0a60*/  LDCU UR7, c[0x0][0x3a0] ;  /* 0x00007400ff0777ac */ /* 0x000e620008000800 */
[----:B------:R-:W-:Y:S01]  /*0a70*/  IMAD.IADD R19, R2, 0x1, R17 ;  /* 0x0000000102137824 */ /* 0x000fe200078e0211 */
[----:B------:R-:W2:Y:S03]  /*0a80*/  LDC.64 R12, c[0x0][0x388] ;  /* 0x0000e200ff0c7b82 */ /* 0x000ea60000000a00 */
[C---:B------:R-:W-:Y:S02]  /*0a90*/  VIADD R25, R19.reuse, 0x1 ;  /* 0x0000000113197836 */ /* 0x040fe40000000000 */
[C---:B------:R-:W-:Y:S01]  /*0aa0*/  VIADD R23, R19.reuse, 0x2 ;  /* 0x0000000213177836 */ /* 0x040fe20000000000 */
[----:B-1----:R-:W-:Y:S02]  /*0ab0*/  ISETP.GE.AND P0, PT, R19, UR7, PT ;  /* 0x0000000713007c0c */ /* 0x002fe4000bf06270 */
[----:B------:R-:W-:-:S02]  /*0ac0*/  ISETP.GE.AND P1, PT, R25, UR7, PT ;  /* 0x0000000719007c0c */ /* 0x000fc4000bf26270 */
[----:B------:R-:W-:Y:S02]  /*0ad0*/  ISETP.GT.AND P0, PT, R19, -0x1, !P0 ;  /* 0xffffffff1300780c */ /* 0x000fe40004704270 */
[----:B------:R-:W-:Y:S02]  /*0ae0*/  ISETP.GT.AND P1, PT, R25, -0x1, !P1 ;  /* 0xffffffff1900780c */ /* 0x000fe40004f24270 */
[----:B------:R-:W-:Y:S02]  /*0af0*/  PLOP3.LUT P0, PT, P5, P0, PT, 0x80, 0x8 ;  /* 0x000000000008781c */ /* 0x000fe40002f01070 */
[C---:B------:R-:W-:Y:S02]  /*0b00*/  ISETP.GE.AND P2, PT, R23.reuse, UR7, PT ;  /* 0x0000000717007c0c */ /* 0x040fe4000bf46270 */
[----:B------:R-:W-:Y:S02]  /*0b10*/  PLOP3.LUT P1, PT, P5, P1, PT, 0x80, 0x8 ;  /* 0x000000000008781c */ /* 0x000fe40002f23070 */
[----:B------:R-:W-:-:S04]  /*0b20*/  ISETP.GT.AND P2, PT, R23, -0x1, !P2 ;  /* 0xffffffff1700780c */ /* 0x000fc80005744270 */
[----:B------:R-:W-:-:S03]  /*0b30*/  PLOP3.LUT P2, PT, P5, P2, PT, 0x80, 0x8 ;  /* 0x000000000008781c */ /* 0x000fc60002f45070 */
[----:B------:R-:W1:Y:S01]  /*0b40*/  @P0 LDC R11, c[0x0][0x398] ;  /* 0x0000e600ff0b0b82 */ /* 0x000e620000000800 */
[----:B------:R-:W-:-:S03]  /*0b50*/  @P0 IMAD R10, R20, UR7, R19 ;  /* 0x00000007140a0c24 */ /* 0x000fc6000f8e0213 */
[----:B------:R-:W-:-:S04]  /*0b60*/  @P1 IMAD R25, R20, UR7, R25 ;  /* 0x0000000714191c24 */ /* 0x000fc8000f8e0219 */
[----:B------:R-:W3:Y:S02]  /*0b70*/  @P0 LDC.64 R14, c[0x0][0x380] ;  /* 0x0000e000ff0e0b82 */ /* 0x000ee40000000a00 */
[----:B------:R-:W-:-:S06]  /*0b80*/  @P2 IMAD R23, R20, UR7, R23 ;  /* 0x0000000714172c24 */ /* 0x000fcc000f8e0217 */
[----:B------:R-:W4:Y:S08]  /*0b90*/  @P1 LDC R18, c[0x0][0x398] ;  /* 0x0000e600ff121b82 */ /* 0x000f300000000800 */
[----:B------:R-:W5:Y:S01]  /*0ba0*/  @P2 LDC R16, c[0x0][0x398] ;  /* 0x0000e600ff102b82 */ /* 0x000f620000000800 */
[----:B-1----:R-:W-:-:S07]  /*0bb0*/  @P0 IMAD R22, R10, R11, UR4 ;  /* 0x000000040a160e24 */ /* 0x002fce000f8e020b */
[----:B------:R-:W1:Y:S01]  /*0bc0*/  @P1 LDC.64 R8, c[0x0][0x380] ;  /* 0x0000e000ff081b82 */ /* 0x000e620000000a00 */
[----:B---3--:R-:W-:-:S04]  /*0bd0*/  @P0 IADD3 R14, P3, PT, R22, R14, RZ ;  /* 0x0000000e160e0210 */ /* 0x008fc80007f7e0ff */
[----:B------:R-:W-:Y:S02]  /*0be0*/  @P0 LEA.HI.X.SX32 R15, R22, R15, 0x1, P3 ;  /* 0x0000000f160f0211 */ /* 0x000fe400018f0eff */
[----:B------:R-:W-:Y:S01]  /*0bf0*/  IADD3 R22, P3, PT, R17, UR6, RZ ;  /* 0x0000000611167c10 */ /* 0x000fe2000ff7e0ff */
[----:B------:R-:W3:Y:S01]  /*0c00*/  @P2 LDC.64 R10, c[0x0][0x380] ;  /* 0x0000e000ff0a2b82 */ /* 0x000ee20000000a00 */
[----:B----4-:R-:W-:Y:S01]  /*0c10*/  @P1 IMAD R18, R25, R18, UR4 ;  /* 0x0000000419121e24 */ /* 0x010fe2000f8e0212 */
[----:B0-----:R-:W4:Y:S02]  /*0c20*/  @P0 LDG.E.U8 R14, desc[UR8][R14.64] ;  /* 0x000000080e0e0981 */ /* 0x001f24000c1e1100 */
[----:B------:R-:W-:Y:S01]  /*0c30*/  IMAD.X R24, RZ, RZ, RZ, P3 ;  /* 0x000000ffff187224 */ /* 0x000fe200018e06ff */
[----:B--2---:R-:W-:Y:S01]  /*0c40*/  LEA R12, P3, R22, R12, 0x2 ;  /* 0x0000000c160c7211 */ /* 0x004fe200078610ff */
[----:B-----5:R-:W-:-:S03]  /*0c50*/  @P2 IMAD R16, R23, R16, UR4 ;  /* 0x0000000417102e24 */ /* 0x020fc6000f8e0210 */
[----:B------:R-:W-:Y:S01]  /*0c60*/  LEA.HI.X R13, R22, R13, R24, 0x2, P3 ;  /* 0x0000000d160d7211 */ /* 0x000fe200018f1418 */
[----:B------:R-:W-:-:S04]  /*0c70*/  VIADD R23, R19, 0x3 ;  /* 0x0000000313177836 */ /* 0x000fc80000000000 */
[----:B------:R-:W2:Y:S01]  /*0c80*/  @P2 LDG.E R24, desc[UR8][R12.64+0x8] ;  /* 0x000008080c182981 */ /* 0x000ea2000c1e1900 */
[----:B-1----:R-:W-:-:S04]  /*0c90*/  @P1 IADD3 R8, P3, PT, R18, R8, RZ ;  /* 0x0000000812081210 */ /* 0x002fc80007f7e0ff */
[----:B------:R-:W-:Y:S02]  /*0ca0*/  @P1 LEA.HI.X.SX32 R9, R18, R9, 0x1, P3 ;  /* 0x0000000912091211 */ /* 0x000fe400018f0eff */
[----:B---3--:R-:W-:-:S03]  /*0cb0*/  @P2 IADD3 R18, P3, PT, R16, R10, RZ ;  /* 0x0000000a10122210 */ /* 0x008fc60007f7e0ff */
[----:B------:R-:W3:Y:S01]  /*0cc0*/  @P1 LDG.E.U8 R8, desc[UR8][R8.64] ;  /* 0x0000000808081981 */ /* 0x000ee2000c1e1100 */
[----:B------:R-:W-:Y:S02]  /*0cd0*/  @P2 LEA.HI.X.SX32 R19, R16, R11, 0x1, P3 ;  /* 0x0000000b10132211 */ /* 0x000fe400018f0eff */
[----:B------:R-:W-:-:S03]  /*0ce0*/  ISETP.GE.AND P3, PT, R23, UR7, PT ;  /* 0x0000000717007c0c */ /* 0x000fc6000bf66270 */
[----:B------:R-:W2:Y:S01]  /*0cf0*/  @P2 LDG.E.U8 R18, desc[UR8][R18.64] ;  /* 0x0000000812122981 */ /* 0x000ea2000c1e1100 */
[----:B------:R-:W-:-:S04]  /*0d00*/  ISETP.GT.AND P3, PT, R23, -0x1, !P3 ;  /* 0xffffffff1700780c */ /* 0x000fc80005f64270 */
[----:B------:R-:W-:-:S13]  /*0d10*/  PLOP3.LUT P3, PT, P5, P3, PT, 0x80, 0x8 ;  /* 0x000000000008781c */ /* 0x000fda0002f67070 */
[----:B------:R-:W0:Y:S01]  /*0d20*/  @P3 LDC R25, c[0x0][0x398] ;  /* 0x0000e600ff193b82 */ /* 0x000e220000000800 */
[----:B------:R-:W-:-:S07]  /*0d30*/  @P3 IMAD R16, R20, UR7, R23 ;  /* 0x0000000714103c24 */ /* 0x000fce000f8e0217 */
[----:B------:R-:W1:Y:S08]  /*0d40*/  @P0 LDC.64 R22, c[0x0][0x388] ;  /* 0x0000e200ff160b82 */ /* 0x000e700000000a00 */
[----:B------:R-:W5:Y:S01]  /*0d50*/  @P3 LDC.64 R10, c[0x0][0x380] ;  /* 0x0000e000ff0a3b82 */ /* 0x000f620000000a00 */
[----:B0-----:R-:W-:Y:S02]  /*0d60*/  @P3 IMAD R16, R16, R25, UR4 ;  /* 0x0000000410103e24 */ /* 0x001fe4000f8e0219 */
[----:B------:R-:W-:-:S04]  /*0d70*/  @P0 VIADD R25, R17, UR6 ;  /* 0x0000000611190c36 */ /* 0x000fc80008000000 */
[----:B-1----:R-:W-:Y:S02]  /*0d80*/  @P0 IMAD.WIDE.U32 R22, R25, 0x4, R22 ;  /* 0x0000000419160825 */ /* 0x002fe400078e0016 */
[----:B------:R-:W2:Y:S04]  /*0d90*/  @P3 LDG.E R25, desc[UR8][R12.64+0xc] ;  /* 0x00000c080c193981 */ /* 0x000ea8000c1e1900 */
[----:B------:R-:W4:Y:S01]  /*0da0*/  @P0 LDG.E R22, desc[UR8][R22.64] ;  /* 0x0000000816160981 */ /* 0x000f22000c1e1900 */
[----:B-----5:R-:W-:-:S04]  /*0db0*/  @P3 IADD3 R10, P6, PT, R16, R10, RZ ;  /* 0x0000000a100a3210 */ /* 0x020fc80007fde0ff */
[----:B------:R-:W-:Y:S02]  /*0dc0*/  @P3 LEA.HI.X.SX32 R11, R16, R11, 0x1, P6 ;  /* 0x0000000b100b3211 */ /* 0x000fe400030f0eff */
[----:B------:R-:W3:Y:S04]  /*0dd0*/  @P1 LDG.E R16, desc[UR8][R12.64+0x4] ;  /* 0x000004080c101981 */ /* 0x000ee8000c1e1900 */
[----:B------:R-:W5:Y:S01]  /*0de0*/  @P3 LDG.E.U8 R10, desc[UR8][R10.64] ;  /* 0x000000080a0a3981 */ /* 0x000f62000c1e1100 */
[----:B------:R-:W-:Y:S02]  /*0df0*/  VIADD R17, R17, 0x4 ;  /* 0x0000000411117836 */ /* 0x000fe40000000000 */
[----:B----4-:R-:W-:-:S04]  /*0e00*/  @P0 IMAD R7, R14, R22, R7 ;  /* 0x000000160e070224 */ /* 0x010fc800078e0207 */
[----:B---3--:R-:W-:-:S04]  /*0e10*/  @P1 IMAD R7, R8, R16, R7 ;  /* 0x0000001008071224 */ /* 0x008fc800078e0207 */
[----:B--2---:R-:W-:-:S04]  /*0e20*/  @P2 IMAD R7, R18, R24, R7 ;  /* 0x0000001812072224 */ /* 0x004fc800078e0207 */
[----:B-----5:R-:W-:-:S07]  /*0e30*/  @P3 IMAD R7, R10, R25, R7 ;  /* 0x000000190a073224 */ /* 0x020fce00078e0207 */
.L_x_4:
[----:B------:R-:W-:Y:S05]  /*0e40*/  @!P4 BRA `(.L_x_3) ;  /* 0x0000000000f4c947 */ /* 0x000fea0003800000 */
[----:B------:R-:W1:Y:S01]  /*0e50*/  LDCU UR7, c[0x0][0x39c] ;  /* 0x00007380ff0777ac */ /* 0x000e620008000800 */
[----:B------:R-:W-:Y:S01]  /*0e60*/  ISETP.NE.AND P0, PT, R5, 0x1, PT ;  /* 0x000000010500780c */ /* 0x000fe20003f05270 */
[----:B-1----:R-:W-:-:S12]  /*0e70*/  ULOP3.LUT UP1, URZ, UR7, 0x1, URZ, 0xc0, !UPT ;  /* 0x0000000107ff7892 */ /* 0x002fd8000f82c0ff */
[----:B------:R-:W-:Y:S05]  /*0e80*/  @!P0 BRA `(.L_x_5) ;  /* 0x0000000000908947 */ /* 0x000fea0003800000 */
[----:B------:R-:W1:Y:S01]  /*0e90*/  LDCU UR7, c[0x0][0x3a0] ;  /* 0x00007400ff0777ac */ /* 0x000e620008000800 */
[----:B------:R-:W-:Y:S01]  /*0ea0*/  IMAD.IADD R19, R2, 0x1, R17 ;  /* 0x0000000102137824 */ /* 0x000fe200078e0211 */
[----:B------:R-:W2:Y:S03]  /*0eb0*/  LDC.64 R10, c[0x0][0x380] ;  /* 0x0000e000ff0a7b82 */ /* 0x000ea60000000a00 */
[----:B------:R-:W-:-:S05]  /*0ec0*/  VIADD R23, R19, 0x1 ;  /* 0x0000000113177836 */ /* 0x000fca0000000000 */
[----:B------:R-:W3:Y:S01]  /*0ed0*/  LDC.64 R8, c[0x0][0x388] ;  /* 0x0000e200ff087b82 */ /* 0x000ee20000000a00 */
[----:B-1----:R-:W-:Y:S02]  /*0ee0*/  ISETP.GE.AND P0, PT, R19, UR7, PT ;  /* 0x0000000713007c0c */ /* 0x002fe4000bf06270 */
[----:B------:R-:W-:Y:S02]  /*0ef0*/  ISETP.GE.AND P1, PT, R23, UR7, PT ;  /* 0x0000000717007c0c */ /* 0x000fe4000bf26270 */
[----:B------:R-:W-:Y:S02]  /*0f00*/  ISETP.GT.AND P0, PT, R19, -0x1, !P0 ;  /* 0xffffffff1300780c */ /* 0x000fe40004704270 */
[----:B------:R-:W-:Y:S02]  /*0f10*/  ISETP.GT.AND P1, PT, R23, -0x1, !P1 ;  /* 0xffffffff1700780c */ /* 0x000fe40004f24270 */
[----:B------:R-:W-:Y:S02]  /*0f20*/  PLOP3.LUT P0, PT, P5, P0, PT, 0x80, 0x8 ;  /* 0x000000000008781c */ /* 0x000fe40002f01070 */
[----:B------:R-:W-:-:S11]  /*0f30*/  PLOP3.LUT P1, PT, P5, P1, PT, 0x80, 0x8 ;  /* 0x000000000008781c */ /* 0x000fd60002f23070 */
[----:B------:R-:W1:Y:S01]  /*0f40*/  @P0 LDC R25, c[0x0][0x398] ;  /* 0x0000e600ff190b82 */ /* 0x000e620000000800 */
[C---:B------:R-:W-:Y:S02]  /*0f50*/  @P0 IMAD R16, R20.reuse, UR7, R19 ;  /* 0x0000000714100c24 */ /* 0x040fe4000f8e0213 */
[----:B------:R-:W-:-:S05]  /*0f60*/  @P1 IMAD R18, R20, UR7, R23 ;  /* 0x0000000714121c24 */ /* 0x000fca000f8e0217 */
[----:B------:R-:W4:Y:S08]  /*0f70*/  @P0 LDC.64 R14, c[0x0][0x380] ;  /* 0x0000e000ff0e0b82 */ /* 0x000f300000000a00 */
[----:B------:R-:W5:Y:S08]  /*0f80*/  @P1 LDC R27, c[0x0][0x398] ;  /* 0x0000e600ff1b1b82 */ /* 0x000f700000000800 */
[----:B------:R-:W2:Y:S01]  /*0f90*/  @P0 LDC.64 R12, c[0x0][0x388] ;  /* 0x0000e200ff0c0b82 */ /* 0x000ea20000000a00 */
[----:B-1----:R-:W-:Y:S01]  /*0fa0*/  @P0 IMAD R19, R16, R25, UR4 ;  /* 0x0000000410130e24 */ /* 0x002fe2000f8e0219 */
[----:B------:R-:W-:-:S05]  /*0fb0*/  @P1 IADD3 R16, P3, PT, R17, UR6, RZ ;  /* 0x0000000611101c10 */ /* 0x000fca000ff7e0ff */
[----:B------:R-:W-:Y:S01]  /*0fc0*/  @P1 IMAD.X R22, RZ, RZ, RZ, P3 ;  /* 0x000000ffff161224 */ /* 0x000fe200018e06ff */
[C---:B----4-:R-:W-:Y:S02]  /*0fd0*/  @P0 IADD3 R14, P2, PT, R19.reuse, R14, RZ ;  /* 0x0000000e130e0210 */ /* 0x050fe40007f5e0ff */
[C---:B---3--:R-:W-:Y:S02]  /*0fe0*/  @P1 LEA R8, P3, R16.reuse, R8, 0x2 ;  /* 0x0000000810081211 */ /* 0x048fe400078610ff */
[----:B------:R-:W-:Y:S01]  /*0ff0*/  @P0 LEA.HI.X.SX32 R15, R19, R15, 0x1, P2 ;  /* 0x0000000f130f0211 */ /* 0x000fe200010f0eff */
[----:B------:R-:W-:Y:S01]  /*1000*/  @P0 VIADD R19, R17, UR6 ;  /* 0x0000000611130c36 */ /* 0x000fe20008000000 */
[----:B------:R-:W-:Y:S01]  /*1010*/  @P1 LEA.HI.X R9, R16, R9, R22, 0x2, P3 ;  /* 0x0000000910091211 */ /* 0x000fe200018f1416 */
[----:B-----5:R-:W-:Y:S02]  /*1020*/  @P1 IMAD R18, R18, R27, UR4 ;  /* 0x0000000412121e24 */ /* 0x020fe4000f8e021b */
[----:B0-----:R-:W3:Y:S03]  /*1030*/  @P0 LDG.E.U8 R14, desc[UR8][R14.64] ;  /* 0x000000080e0e0981 */ /* 0x001ee6000c1e1100 */
[----:B--2---:R-:W-:Y:S01]  /*1040*/  @P1 IADD3 R10, P2, PT, R18, R10, RZ ;  /* 0x0000000a120a1210 */ /* 0x004fe20007f5e0ff */
[----:B------:R-:W2:Y:S01]  /*1050*/  @P1 LDG.E R8, desc[UR8][R8.64+0x4] ;  /* 0x0000040808081981 */ /* 0x000ea2000c1e1900 */
[----:B------:R-:W-:-:S02]  /*1060*/  @P0 IMAD.WIDE.U32 R12, R19, 0x4, R12 ;  /* 0x00000004130c0825 */ /* 0x000fc400078e000c */
[----:B------:R-:W-:-:S04]  /*1070*/  @P1 LEA.HI.X.SX32 R11, R18, R11, 0x1, P2 ;  /* 0x0000000b120b1211 */ /* 0x000fc800010f0eff */
[----:B------:R-:W3:Y:S04]  /*1080*/  @P0 LDG.E R12, desc[UR8][R12.64] ;  /* 0x000000080c0c0981 */ /* 0x000ee8000c1e1900 */
[----:B------:R-:W2:Y:S01]  /*1090*/  @P1 LDG.E.U8 R10, desc[UR8][R10.64] ;  /* 0x000000080a0a1981 */ /* 0x000ea2000c1e1100 */
[----:B------:R-:W-:Y:S02]  /*10a0*/  VIADD R17, R17, 0x2 ;  /* 0x0000000211117836 */ /* 0x000fe40000000000 */
[----:B---3--:R-:W-:-:S04]  /*10b0*/  @P0 IMAD R7, R12, R14, R7 ;  /* 0x0000000e0c070224 */ /* 0x008fc800078e0207 */
[----:B--2---:R-:W-:-:S07]  /*10c0*/  @P1 IMAD R7, R10, R8, R7 ;  /* 0x000000080a071224 */ /* 0x004fce00078e0207 */
.L_x_5:
[----:B------:R-:W-:Y:S05]  /*10d0*/  BRA.U !UP1, `(.L_x_3) ;  /* 0x0000000109507547 */ /* 0x000fea000b800000 */
[----:B------:R-:W1:Y:S01]  /*10e0*/  LDCU UR7, c[0x0][0x3a0] ;  /* 0x00007400ff0777ac */ /* 0x000e620008000800 */
[----:B------:R-:W-:Y:S01]  /*10f0*/  IMAD.IADD R11, R2, 0x1, R17 ;  /* 0x00000001020b7824 */ /* 0x000fe200078e0211 */
[----:B------:R-:W-:Y:S04]  /*1100*/  BSSY.RECONVERGENT B0, `(.L_x_3) ;  /* 0x0000011000007945 */ /* 0x000fe80003800200 */
[----:B-1----:R-:W-:-:S04]  /*1110*/  ISETP.GE.AND P0, PT, R11, UR7, PT ;  /* 0x000000070b007c0c */ /* 0x002fc8000bf06270 */
[----:B------:R-:W-:-:S04]  /*1120*/  ISETP.GT.AND P0, PT, R11, -0x1, !P0 ;  /* 0xffffffff0b00780c */ /* 0x000fc80004704270 */
[----:B------:R-:W-:-:S13]  /*1130*/  PLOP3.LUT P0, PT, P5, P0, PT, 0x80, 0x8 ;  /* 0x000000000008781c */ /* 0x000fda0002f01070 */
[----:B------:R-:W-:Y:S05]  /*1140*/  @!P0 BRA `(.L_x_6) ;  /* 0x0000000000308947 */ /* 0x000fea0003800000 */
[----:B------:R-:W1:Y:S01]  /*1150*/  LDC R13, c[0x0][0x398] ;  /* 0x0000e600ff0d7b82 */ /* 0x000e620000000800 */
[----:B------:R-:W2:Y:S01]  /*1160*/  LDCU.64 UR10, c[0x0][0x380] ;  /* 0x00007000ff0a77ac */ /* 0x000ea20008000a00 */
[----:B------:R-:W-:Y:S02]  /*1170*/  IMAD R20, R20, UR7, R11 ;  /* 0x0000000714147c24 */ /* 0x000fe4000f8e020b */
[----:B------:R-:W-:-:S04]  /*1180*/  VIADD R11, R17, UR6 ;  /* 0x00000006110b7c36 */ /* 0x000fc80008000000 */
[----:B------:R-:W3:Y:S01]  /*1190*/  LDC.64 R8, c[0x0][0x388] ;  /* 0x0000e200ff087b82 */ /* 0x000ee20000000a00 */
[----:B-1----:R-:W-:-:S05]  /*11a0*/  IMAD R20, R20, R13, UR4 ;  /* 0x0000000414147e24 */ /* 0x002fca000f8e020d */
[----:B--2---:R-:W-:Y:S01]  /*11b0*/  IADD3 R10, P0, PT, R20, UR10, RZ ;  /* 0x0000000a140a7c10 */ /* 0x004fe2000ff1e0ff */
[----:B---3--:R-:W-:-:S03]  /*11c0*/  IMAD.WIDE.U32 R8, R11, 0x4, R8 ;  /* 0x000000040b087825 */ /* 0x008fc600078e0008 */
[----:B------:R-:W-:-:S03]  /*11d0*/  LEA.HI.X.SX32 R11, R20, UR11, 0x1, P0 ;  /* 0x0000000b140b7c11 */ /* 0x000fc600080f0eff */
[----:B0-----:R-:W2:Y:S04]  /*11e0*/  LDG.E R8, desc[UR8][R8.64] ;  /* 0x0000000808087981 */ /* 0x001ea8000c1e1900 */
[----:B------:R-:W2:Y:S02]  /*11f0*/  LDG.E.U8 R10, desc[UR8][R10.64] ;  /* 0x000000080a0a7981 */ /* 0x000ea4000c1e1100 */
[----:B--2---:R-:W-:-:S07]  /*1200*/  IMAD R7, R10, R8, R7 ;  /* 0x000000080a077224 */ /* 0x004fce00078e0207 */
.L_x_6:
[----:B0-----:R-:W-:Y:S05]  /*1210*/  BSYNC.RECONVERGENT B0 ;  /* 0x0000000000007941 */ /* 0x001fea0003800200 */
.L_x_3:
[----:B------:R-:W-:Y:S05]  /*1220*/  BRA.U UP0, `(.L_x_7) ;  /* 0xffffffed00f47547 */ /* 0x000fea000b83ffff */
[----:B------:R-:W1:Y:S01]  /*1230*/  LDC R10, c[0x0][0x398] ;  /* 0x0000e600ff0a7b82 */ /* 0x000e620000000800 */
[----:B------:R-:W2:Y:S01]  /*1240*/  LDCU.64 UR6, c[0x0][0x390] ;  /* 0x00007200ff0677ac */ /* 0x000ea20008000a00 */
[----:B------:R-:W-:-:S04]  /*1250*/  VIMNMX R7, PT, PT, RZ, R7, !PT ;  /* 0x00000007ff077248 */ /* 0x000fc80007fe0100 */
[----:B------:R-:W-:Y:S01]  /*1260*/  VIMNMX R7, PT, PT, R7, 0xff, PT ;  /* 0x000000ff07077848 */ /* 0x000fe20003fe0100 */
[----:B-1----:R-:W-:-:S05]  /*1270*/  IMAD R9, R3, R10, UR4 ;  /* 0x0000000403097e24 */ /* 0x002fca000f8e020a */
[----:B--2---:R-:W-:Y:S01]  /*1280*/  IADD3 R8, P0, PT, R9, UR6, RZ ;  /* 0x0000000609087c10 */ /* 0x004fe2000ff1e0ff */
[----:B------:R-:W-:-:S03]  /*1290*/  UIADD3 UR6, UPT, UPT, UR4, 0x1, URZ ;  /* 0x0000000104067890 */ /* 0x000fc6000fffe0ff */
[----:B------:R-:W-:-:S03]  /*12a0*/  LEA.HI.X.SX32 R9, R9, UR7, 0x1, P0 ;  /* 0x0000000709097c11 */ /* 0x000fc600080f0eff */
[----:B------:R-:W-:Y:S02]  /*12b0*/  ISETP.NE.AND P0, PT, R10, UR6, PT ;  /* 0x000000060a007c0c */ /* 0x000fe4000bf05270 */
[----:B0-----:R0:W-:Y:S11]  /*12c0*/  STG.E.U8 desc[UR8][R8.64], R7 ;  /* 0x0000000708007986 */ /* 0x0011f6000c101108 */
[----:B------:R-:W-:Y:S05]  /*12d0*/  @!P0 EXIT ;  /* 0x000000000000894d */ /* 0x000fea0003800000 */
[----:B------:R-:W-:Y:S01]  /*12e0*/  UMOV UR4, UR6 ;  /* 0x0000000600047c82 */ /* 0x000fe20008000000 */
[----:B------:R-:W-:Y:S05]  /*12f0*/  BRA `(.L_x_8) ;  /* 0xffffffec00b87947 */ /* 0x000fea000383ffff */
.L_x_0:
[C---:B------:R-:W-:Y:S01]  /*1300*/  ISETP.GE.U32.AND P0, PT, R6.reuse, 0x8, PT ;  /* 0x000000080600780c */ /* 0x040fe20003f06070 */
[----:B------:R-:W-:Y:S01]  /*1310*/  IMAD.MOV.U32 R0, RZ, RZ, RZ ;  /* 0x000000ffff007224 */ /* 0x000fe200078e00ff */
[----:B------:R-:W-:-:S04]  /*1320*/  LOP3.LUT R2, R6, 0x7, RZ, 0xc0, !PT ;  /* 0x0000000706027812 */ /* 0x000fc800078ec0ff */
[----:B------:R-:W-:-:S07]  /*1330*/  ISETP.NE.AND P1, PT, R2, RZ, PT ;  /* 0x000000ff0200720c */ /* 0x000fce0003f25270 */
[----:B------:R-:W-:Y:S06]  /*1340*/  @!P0 BRA `(.L_x_9) ;  /* 0x0000000000448947 */ /* 0x000fec0003800000 */
[----:B------:R-:W-:Y:S01]  /*1350*/  LOP3.LUT R0, R6, 0x7ffffff8, RZ, 0xc0, !PT ;  /* 0x7ffffff806007812 */ /* 0x000fe200078ec0ff */
[----:B------:R-:W1:Y:S01]  /*1360*/  LDCU.64 UR6, c[0x0][0x390] ;  /* 0x00007200ff0677ac */ /* 0x000e620008000a00 */
[----:B------:R-:W-:-:S05]  /*1370*/  UMOV UR4, URZ ;  /* 0x000000ff00047c82 */ /* 0x000fca0008000000 */
.L_x_10:
[----:B------:R-:W-:Y:S01]  /*1380*/  IMAD R4, R3, R6, UR4 ;  /* 0x0000000403047e24 */ /* 0x000fe2000f8e0206 */
[----:B------:R-:W-:-:S04]  /*1390*/  UIADD3 UR4, UPT, UPT, UR4, 0x8, URZ ;  /* 0x0000000804047890 */ /* 0x000fc8000fffe0ff */
[----:B-12---:R-:W-:-:S04]  /*13a0*/  IADD3 R8, P0, PT, R4, UR6, RZ ;  /* 0x0000000604087c10 */ /* 0x006fc8000ff1e0ff */
[----:B------:R-:W-:Y:S02]  /*13b0*/  LEA.HI.X.SX32 R9, R4, UR7, 0x1, P0 ;  /* 0x0000000704097c11 */ /* 0x000fe400080f0eff */
[----:B------:R-:W-:-:S03]  /*13c0*/  ISETP.NE.AND P0, PT, R0, UR4, PT ;  /* 0x0000000400007c0c */ /* 0x000fc6000bf05270 */
[----:B0-----:R2:W-:Y:S04]  /*13d0*/  STG.E.U8 desc[UR8][R8.64], RZ ;  /* 0x000000ff08007986 */ /* 0x0015e8000c101108 */
[----:B------:R2:W-:Y:S04]  /*13e0*/  STG.E.U8 desc[UR8][R8.64+0x1], RZ ;  /* 0x000001ff08007986 */ /* 0x0005e8000c101108 */
[----:B------:R2:W-:Y:S04]  /*13f0*/  STG.E.U8 desc[UR8][R8.64+0x2], RZ ;  /* 0x000002ff08007986 */ /* 0x0005e8000c101108 */
[----:B------:R2:W-:Y:S04]  /*1400*/  STG.E.U8 desc[UR8][R8.64+0x3], RZ ;  /* 0x000003ff08007986 */ /* 0x0005e8000c101108 */
[----:B------:R2:W-:Y:S04]  /*1410*/  STG.E.U8 desc[UR8][R8.64+0x4], RZ ;  /* 0x000004ff08007986 */ /* 0x0005e8000c101108 */
[----:B------:R2:W-:Y:S04]  /*1420*/  STG.E.U8 desc[UR8][R8.64+0x5], RZ ;  /* 0x000005ff08007986 */ /* 0x0005e8000c101108 */
[----:B------:R2:W-:Y:S04]  /*1430*/  STG.E.U8 desc[UR8][R8.64+0x6], RZ ;  /* 0x000006ff08007986 */ /* 0x0005e8000c101108 */
[----:B------:R2:W-:Y:S01]  /*1440*/  STG.E.U8 desc[UR8][R8.64+0x7], RZ ;  /* 0x000007ff08007986 */ /* 0x0005e2000c101108 */
[----:B------:R-:W-:Y:S05]  /*1450*/  @P0 BRA `(.L_x_10) ;  /* 0xfffffffc00c80947 */ /* 0x000fea000383ffff */
.L_x_9:
[----:B0-----:R-:W-:Y:S05]  /*1460*/  @!P1 EXIT ;  /* 0x000000000000994d */ /* 0x001fea0003800000 */
[----:B------:R-:W-:Y:S02]  /*1470*/  ISETP.GE.U32.AND P0, PT, R2, 0x4, PT ;  /* 0x000000040200780c */ /* 0x000fe40003f06070 */
[----:B------:R-:W-:-:S04]  /*1480*/  LOP3.LUT R7, R6, 0x3, RZ, 0xc0, !PT ;  /* 0x0000000306077812 */ /* 0x000fc800078ec0ff */
[----:B------:R-:W-:-:S07]  /*1490*/  ISETP.NE.AND P1, PT, R7, RZ, PT ;  /* 0x000000ff0700720c */ /* 0x000fce0003f25270 */
[----:B------:R-:W-:Y:S06]  /*14a0*/  @!P0 BRA `(.L_x_11) ;  /* 0x0000000000248947 */ /* 0x000fec0003800000 */
[----:B------:R-:W0:Y:S01]  /*14b0*/  LDCU.64 UR4, c[0x0][0x390] ;  /* 0x00007200ff0477ac */ /* 0x000e220008000a00 */
[----:B------:R-:W-:Y:S02]  /*14c0*/  IMAD R2, R3, R6, R0 ;  /* 0x0000000603027224 */ /* 0x000fe400078e0200 */
[----:B------:R-:W-:-:S03]  /*14d0*/  VIADD R0, R0, 0x4 ;  /* 0x0000000400007836 */ /* 0x000fc60000000000 */
[----:B0-----:R-:W-:-:S04]  /*14e0*/  IADD3 R4, P0, PT, R2, UR4, RZ ;  /* 0x0000000402047c10 */ /* 0x001fc8000ff1e0ff */
[----:B------:R-:W-:-:S05]  /*14f0*/  LEA.HI.X.SX32 R5, R2, UR5, 0x1, P0 ;  /* 0x0000000502057c11 */ /* 0x000fca00080f0eff */
[----:B------:R0:W-:Y:S04]  /*1500*/  STG.E.U8 desc[UR8][R4.64], RZ ;  /* 0x000000ff04007986 */ /* 0x0001e8000c101108 */
[----:B------:R0:W-:Y:S04]  /*1510*/  STG.E.U8 desc[UR8][R4.64+0x1], RZ ;  /* 0x000001ff04007986 */ /* 0x0001e8000c101108 */
[----:B------:R0:W-:Y:S04]  /*1520*/  STG.E.U8 desc[UR8][R4.64+0x2], RZ ;  /* 0x000002ff04007986 */ /* 0x0001e8000c101108 */
[----:B------:R0:W-:Y:S02]  /*1530*/  STG.E.U8 desc[UR8][R4.64+0x3], RZ ;  /* 0x000003ff04007986 */ /* 0x0001e4000c101108 */
.L_x_11:
[----:B------:R-:W-:Y:S05]  /*1540*/  @!P1 EXIT ;  /* 0x000000000000994d */ /* 0x000fea0003800000 */
[----:B------:R-:W-:Y:S02]  /*1550*/  ISETP.NE.AND P0, PT, R7, 0x1, PT ;  /* 0x000000010700780c */ /* 0x000fe40003f05270 */
[----:B------:R-:W-:-:S04]  /*1560*/  LOP3.LUT R2, R6, 0x1, RZ, 0xc0, !PT ;  /* 0x0000000106027812 */ /* 0x000fc800078ec0ff */
[----:B------:R-:W-:-:S07]  /*1570*/  ISETP.NE.U32.AND P1, PT, R2, 0x1, PT ;  /* 0x000000010200780c */ /* 0x000fce0003f25070 */
[----:B------:R-:W-:Y:S06]  /*1580*/  @!P0 BRA `(.L_x_12) ;  /* 0x00000000001c8947 */ /* 0x000fec0003800000 */
[----:B------:R-:W0:Y:S01]  /*1590*/  LDCU.64 UR4, c[0x0][0x390] ;  /* 0x00007200ff0477ac */ /* 0x000e220008000a00 */
[----:B------:R-:W-:Y:S02]  /*15a0*/  IMAD R2, R3, R6, R0 ;  /* 0x0000000603027224 */ /* 0x000fe400078e0200 */
[----:B------:R-:W-:-:S03]  /*15b0*/  VIADD R0, R0, 0x2 ;  /* 0x0000000200007836 */ /* 0x000fc60000000000 */
[----:B0-----:R-:W-:-:S04]  /*15c0*/  IADD3 R4, P0, PT, R2, UR4, RZ ;  /* 0x0000000402047c10 */ /* 0x001fc8000ff1e0ff */
[----:B------:R-:W-:-:S05]  /*15d0*/  LEA.HI.X.SX32 R5, R2, UR5, 0x1, P0 ;  /* 0x0000000502057c11 */ /* 0x000fca00080f0eff */
[----:B------:R1:W-:Y:S04]  /*15e0*/  STG.E.U8 desc[UR8][R4.64], RZ ;  /* 0x000000ff04007986 */ /* 0x0003e8000c101108 */
[----:B------:R1:W-:Y:S02]  /*15f0*/  STG.E.U8 desc[UR8][R4.64+0x1], RZ ;  /* 0x000001ff04007986 */ /* 0x0003e4000c101108 */
.L_x_12:
[----:B------:R-:W-:Y:S05]  /*1600*/  @P1 EXIT ;  /* 0x000000000000194d */ /* 0x000fea0003800000 */
[----:B------:R-:W3:Y:S01]  /*1610*/  LDCU.64 UR4, c[0x0][0x390] ;  /* 0x00007200ff0477ac */ /* 0x000ee20008000a00 */
[----:B------:R-:W-:-:S05]  /*1620*/  IMAD R0, R3, R6, R0 ;  /* 0x0000000603007224 */ /* 0x000fca00078e0200 */
[----:B---3--:R-:W-:-:S04]  /*1630*/  IADD3 R2, P0, PT, R0, UR4, RZ ;  /* 0x0000000400027c10 */ /* 0x008fc8000ff1e0ff */
[----:B------:R-:W-:-:S05]  /*1640*/  LEA.HI.X.SX32 R3, R0, UR5, 0x1, P0 ;  /* 0x0000000500037c11 */ /* 0x000fca00080f0eff */
[----:B------:R-:W-:Y:S01]  /*1650*/  STG.E.U8 desc[UR8][R2.64], RZ ;  /* 0x000000ff02007986 */ /* 0x000fe2000c101108 */
[----:B------:R-:W-:Y:S05]  /*1660*/  EXIT ;  /* 0x000000000000794d */ /* 0x000fea0003800000 */
.L_x_13:
[----:B------:R-:W-:-:S00]  /*1670*/  BRA `(.L_x_13) ;  /* 0xfffffffc00fc7947 */ /* 0x000fc0000383ffff */
[----:B------:R-:W-:-:S00]  /*1680*/  NOP ;  /* 0x0000000000007918 */ /* 0x000fc00000000000 */
[----:B------:R-:W-:-:S00]  /*1690*/  NOP ;  /* 0x0000000000007918 */ /* 0x000fc00000000000 */
[----:B------:R-:W-:-:S00]  /*16a0*/  NOP ;  /* 0x0000000000007918 */ /* 0x000fc00000000000 */
[----:B------:R-:W-:-:S00]  /*16b0*/  NOP ;  /* 0x0000000000007918 */ /* 0x000fc00000000000 */
[----:B------:R-:W-:-:S00]  /*16c0*/  NOP ;  /* 0x0000000000007918 */ /* 0x000fc00000000000 */
[----:B------:R-:W-:-:S00]  /*16d0*/  NOP ;  /* 0x0000000000007918 */ /* 0x000fc00000000000 */
[----:B------:R-:W-:-:S00]  /*16e0*/  NOP ;  /* 0x0000000000007918 */ /* 0x000fc00000000000 */
[----:B------:R-:W-:-:S00]  /*16f0*/  NOP ;  /* 0x0000000000007918 */ /* 0x000fc00000000000 */
.L_x_14:


//--------------------- .nv.shared.reserved.0     --------------------------
	.section	.nv.shared.reserved.0,"aw",@nobits
	.weak		__nv_reservedSMEM_offset_0_alias
	.size		__nv_reservedSMEM_offset_0_alias, 0, 64
	.other		__nv_reservedSMEM_offset_0_alias,@"STO_CUDA_RESERVED_SHARED STV_DEFAULT"
__nv_reservedSMEM_offset_0_alias:
	.zero		0
	.zero		64


//--------------------- .nv.constant0._Z11convolutionPhPiS_iiii --------------------------
	.section	.nv.constant0._Z11convolutionPhPiS_iiii,"a",@progbits
	.sectionflags	@""
	.align	4
.nv.constant0._Z11convolutionPhPiS_iiii:
	.zero		936


//--------------------- SYMBOLS --------------------------

	.type		.nv.reservedSmem.offset0,@object
	.size		.nv.reservedSmem.offset0,0x4
